//
// Generated by NVIDIA NVVM Compiler
//
// Compiler Build ID: CL-36424714
// Cuda compilation tools, release 13.0, V13.0.88
// Based on NVVM 20.0.0
//

.version 9.0
.target sm_100
.address_size 64

	// .globl	_Z20MHAFlashDecodeKernelP6__halfS0_S0_S0_Pi
// _ZZ20MHAFlashDecodeKernelP6__halfS0_S0_S0_PiE17cluster_local_sum has been demoted
// _ZZ20MHAFlashDecodeKernelP6__halfS0_S0_S0_PiE17cluster_local_max has been demoted
// _ZZ20MHAFlashDecodeKernelP6__halfS0_S0_S0_PiE3bar has been demoted
.extern .shared .align 16 .b8 shmem_base[];

.visible .entry _Z20MHAFlashDecodeKernelP6__halfS0_S0_S0_Pi(
	.param .u64 .ptr .align 1 _Z20MHAFlashDecodeKernelP6__halfS0_S0_S0_Pi_param_0,
	.param .u64 .ptr .align 1 _Z20MHAFlashDecodeKernelP6__halfS0_S0_S0_Pi_param_1,
	.param .u64 .ptr .align 1 _Z20MHAFlashDecodeKernelP6__halfS0_S0_S0_Pi_param_2,
	.param .u64 .ptr .align 1 _Z20MHAFlashDecodeKernelP6__halfS0_S0_S0_Pi_param_3,
	.param .u64 .ptr .align 1 _Z20MHAFlashDecodeKernelP6__halfS0_S0_S0_Pi_param_4
)
.explicitcluster
.reqnctapercluster 4, 1, 1
{
	.reg .pred 	%p<57>;
	.reg .b16 	%rs<163>;
	.reg .b32 	%r<299>;
	.reg .b32 	%f<747>;
	.reg .b64 	%rd<130>;
	// demoted variable
	.shared .align 4 .f32 _ZZ20MHAFlashDecodeKernelP6__halfS0_S0_S0_PiE17cluster_local_sum;
	// demoted variable
	.shared .align 4 .f32 _ZZ20MHAFlashDecodeKernelP6__halfS0_S0_S0_PiE17cluster_local_max;
	// demoted variable
	.shared .align 8 .b8 _ZZ20MHAFlashDecodeKernelP6__halfS0_S0_S0_PiE3bar[32];
	ld.param.u64 	%rd36, [_Z20MHAFlashDecodeKernelP6__halfS0_S0_S0_Pi_param_1];
	ld.param.u64 	%rd39, [_Z20MHAFlashDecodeKernelP6__halfS0_S0_S0_Pi_param_4];
	mov.u32 	%r1, %cluster_ctarank;
	mov.u32 	%r55, %tid.x;
	mov.u32 	%r56, %tid.y;
	mov.u32 	%r57, %tid.z;
	mov.u32 	%r2, %ntid.x;
	mov.u32 	%r58, %ntid.y;
	mad.lo.s32 	%r59, %r57, %r58, %r56;
	mad.lo.s32 	%r3, %r59, %r2, %r55;
	shr.u32 	%r4, %r3, 3;
	mov.u32 	%r60, shmem_base;
	cvt.u64.u32 	%rd40, %r60;
	cvta.shared.u64 	%rd41, %rd40;
	add.s64 	%rd42, %rd41, 127;
	and.b64  	%rd1, %rd42, -128;
	setp.ne.s32 	%p1, %r3, 0;
	@%p1 bra 	$L__BB0_2;
	mov.u32 	%r61, _ZZ20MHAFlashDecodeKernelP6__halfS0_S0_S0_PiE3bar;
	// begin inline asm
	mbarrier.init.shared.b64 [%r61], %r2;
	// end inline asm
	// begin inline asm
	fence.proxy.async.shared::cta; // 6.
	// end inline asm
	add.s32 	%r63, %r61, 8;
	// begin inline asm
	mbarrier.init.shared.b64 [%r63], %r2;
	// end inline asm
	// begin inline asm
	fence.proxy.async.shared::cta; // 6.
	// end inline asm
	add.s32 	%r65, %r61, 16;
	// begin inline asm
	mbarrier.init.shared.b64 [%r65], %r2;
	// end inline asm
	// begin inline asm
	fence.proxy.async.shared::cta; // 6.
	// end inline asm
	add.s32 	%r67, %r61, 24;
	// begin inline asm
	mbarrier.init.shared.b64 [%r67], %r2;
	// end inline asm
	// begin inline asm
	fence.proxy.async.shared::cta; // 6.
	// end inline asm
$L__BB0_2:
	ld.param.u64 	%rd110, [_Z20MHAFlashDecodeKernelP6__halfS0_S0_S0_Pi_param_3];
	ld.param.u64 	%rd108, [_Z20MHAFlashDecodeKernelP6__halfS0_S0_S0_Pi_param_2];
	mov.u32 	%r78, %nclusterid.y;
	mov.u32 	%r79, %clusterid.z;
	mov.u32 	%r80, %clusterid.y;
	mad.lo.s32 	%r81, %r79, %r78, %r80;
	mov.u32 	%r82, %nclusterid.x;
	mov.u32 	%r83, %clusterid.x;
	mad.lo.s32 	%r84, %r81, %r82, %r83;
	and.b32  	%r85, %r84, 31;
	barrier.sync 	0;
	mov.f32 	%f101, 0f3F000000;
	rsqrt.approx.ftz.f32 	%f102, %f101;
	mul.f32 	%f103, %f102, %f102;
	neg.f32 	%f104, %f103;
	fma.rn.f32 	%f105, %f102, %f102, %f104;
	fma.rn.f32 	%f106, %f103, 0fBF000000, 0f3F800000;
	fma.rn.f32 	%f107, %f105, 0fBF000000, %f106;
	fma.rn.f32 	%f108, %f107, 0f3EC00000, 0f3F000000;
	mul.f32 	%f109, %f102, %f107;
	fma.rn.f32 	%f110, %f108, %f109, %f102;
	mov.b32 	%r86, %f110;
	add.s32 	%r87, %r86, -33554432;
	mov.b32 	%f111, %r87;
	mul.f32 	%f1, %f111, 0f3FB8AA3B;
	shl.b32 	%r88, %r3, 3;
	and.b32  	%r89, %r88, 120;
	and.b32  	%r90, %r4, 536870910;
	shl.b32 	%r91, %r84, 7;
	and.b32  	%r5, %r91, 3968;
	or.b32  	%r6, %r5, %r89;
	cvta.to.global.u64 	%rd47, %rd36;
	mul.wide.u32 	%rd48, %r6, 2;
	add.s64 	%rd49, %rd47, %rd48;
	ld.global.v4.u32 	{%r92, %r93, %r94, %r95}, [%rd49];
	barrier.sync 	0;
	mul.lo.s32 	%r96, %r1, 640;
	mad.lo.s32 	%r97, %r85, 2560, %r96;
	cvta.to.shared.u64 	%rd50, %rd1;
	cvt.u32.u64 	%r98, %rd50;
	shl.b32 	%r99, %r4, 7;
	and.b32  	%r100, %r99, -256;
	or.b32  	%r7, %r100, %r89;
	cvta.to.global.u64 	%rd51, %rd39;
	mul.wide.u32 	%rd52, %r97, 4;
	add.s64 	%rd2, %rd51, %rd52;
	ld.global.u32 	%r101, [%rd2];
	shl.b32 	%r102, %r101, 12;
	or.b32  	%r103, %r6, %r102;
	mul.wide.u32 	%rd53, %r103, 2;
	add.s64 	%rd43, %rd108, %rd53;
	shl.b32 	%r104, %r7, 1;
	add.s32 	%r69, %r98, %r104;
	mov.b32 	%r76, 16;
	// begin inline asm
	cp.async.cg.shared.global [%r69], [%rd43], 16, %r76;

	// end inline asm
	ld.global.u32 	%r105, [%rd2+4];
	shl.b32 	%r106, %r105, 12;
	or.b32  	%r107, %r6, %r106;
	mul.wide.u32 	%rd54, %r107, 2;
	add.s64 	%rd44, %rd108, %rd54;
	add.s32 	%r71, %r69, 256;
	// begin inline asm
	cp.async.cg.shared.global [%r71], [%rd44], 16, %r76;

	// end inline asm
	// begin inline asm
	cp.async.commit_group;

	// end inline asm
	ld.global.u32 	%r108, [%rd2];
	shl.b32 	%r109, %r108, 12;
	or.b32  	%r110, %r6, %r109;
	mul.wide.u32 	%rd55, %r110, 2;
	add.s64 	%rd45, %rd110, %rd55;
	add.s32 	%r73, %r69, 4096;
	// begin inline asm
	cp.async.cg.shared.global [%r73], [%rd45], 16, %r76;

	// end inline asm
	ld.global.u32 	%r111, [%rd2+4];
	shl.b32 	%r112, %r111, 12;
	or.b32  	%r113, %r6, %r112;
	mul.wide.u32 	%rd56, %r113, 2;
	add.s64 	%rd46, %rd110, %rd56;
	add.s32 	%r75, %r69, 4352;
	// begin inline asm
	cp.async.cg.shared.global [%r75], [%rd46], 16, %r76;

	// end inline asm
	// begin inline asm
	cp.async.commit_group;

	// end inline asm
	mov.b32 	{%rs1, %rs2}, %r92;
	mov.b32 	{%rs3, %rs4}, %r93;
	mov.b32 	{%rs5, %rs6}, %r94;
	mov.b32 	{%rs7, %rs8}, %r95;
	add.s32 	%r285, %r90, %r96;
	mov.f32 	%f721, 0fFF800000;
	mov.b32 	%r286, 1;
	mov.f32 	%f713, 0f00000000;
	mov.f32 	%f714, %f713;
	mov.f32 	%f715, %f713;
	mov.f32 	%f716, %f713;
	mov.f32 	%f717, %f713;
	mov.f32 	%f718, %f713;
	mov.f32 	%f719, %f713;
	mov.f32 	%f720, %f713;
	mov.f32 	%f726, %f713;
$L__BB0_3:
	ld.param.u64 	%rd109, [_Z20MHAFlashDecodeKernelP6__halfS0_S0_S0_Pi_param_2];
	mov.u32 	%r118, shmem_base;
	cvt.u64.u32 	%rd59, %r118;
	cvta.shared.u64 	%rd60, %rd59;
	add.s64 	%rd61, %rd60, 127;
	and.b64  	%rd62, %rd61, -128;
	shl.b32 	%r119, %r286, 12;
	not.b32 	%r120, %r119;
	ld.global.u32 	%r121, [%rd2];
	shl.b32 	%r122, %r121, 12;
	or.b32  	%r123, %r6, %r122;
	mul.wide.u32 	%rd63, %r123, 2;
	add.s64 	%rd57, %rd109, %rd63;
	shl.b32 	%r124, %r286, 13;
	and.b32  	%r125, %r124, 8192;
	add.s32 	%r114, %r69, %r125;
	mov.b32 	%r117, 16;
	// begin inline asm
	cp.async.cg.shared.global [%r114], [%rd57], 16, %r117;

	// end inline asm
	ld.global.u32 	%r126, [%rd2+4];
	shl.b32 	%r127, %r126, 12;
	or.b32  	%r128, %r6, %r127;
	mul.wide.u32 	%rd64, %r128, 2;
	add.s64 	%rd58, %rd109, %rd64;
	add.s32 	%r116, %r114, 256;
	// begin inline asm
	cp.async.cg.shared.global [%r116], [%rd58], 16, %r117;

	// end inline asm
	// begin inline asm
	cp.async.commit_group;

	// end inline asm
	// begin inline asm
	cp.async.wait_group 2;

	// end inline asm
	barrier.sync 	0;
	and.b32  	%r129, %r120, 4096;
	add.s32 	%r130, %r7, %r129;
	mul.wide.u32 	%rd65, %r130, 2;
	add.s64 	%rd3, %rd62, %rd65;
	ld.v4.u32 	{%r131, %r132, %r133, %r134}, [%rd3];
	// begin inline asm
	{  cvt.f32.f16 %f112, %rs1;}

	// end inline asm
	mov.b32 	{%rs10, %rs12}, %r131;
	// begin inline asm
	{  cvt.f32.f16 %f113, %rs10;}

	// end inline asm
	fma.rn.f32 	%f138, %f112, %f113, 0f00000000;
	// begin inline asm
	{  cvt.f32.f16 %f114, %rs2;}

	// end inline asm
	// begin inline asm
	{  cvt.f32.f16 %f115, %rs12;}

	// end inline asm
	fma.rn.f32 	%f139, %f114, %f115, %f138;
	// begin inline asm
	{  cvt.f32.f16 %f116, %rs3;}

	// end inline asm
	mov.b32 	{%rs14, %rs16}, %r132;
	// begin inline asm
	{  cvt.f32.f16 %f117, %rs14;}

	// end inline asm
	fma.rn.f32 	%f140, %f116, %f117, %f139;
	// begin inline asm
	{  cvt.f32.f16 %f118, %rs4;}

	// end inline asm
	// begin inline asm
	{  cvt.f32.f16 %f119, %rs16;}

	// end inline asm
	fma.rn.f32 	%f141, %f118, %f119, %f140;
	// begin inline asm
	{  cvt.f32.f16 %f120, %rs5;}

	// end inline asm
	mov.b32 	{%rs18, %rs20}, %r133;
	// begin inline asm
	{  cvt.f32.f16 %f121, %rs18;}

	// end inline asm
	fma.rn.f32 	%f142, %f120, %f121, %f141;
	// begin inline asm
	{  cvt.f32.f16 %f122, %rs6;}

	// end inline asm
	// begin inline asm
	{  cvt.f32.f16 %f123, %rs20;}

	// end inline asm
	fma.rn.f32 	%f143, %f122, %f123, %f142;
	// begin inline asm
	{  cvt.f32.f16 %f124, %rs7;}

	// end inline asm
	mov.b32 	{%rs22, %rs24}, %r134;
	// begin inline asm
	{  cvt.f32.f16 %f125, %rs22;}

	// end inline asm
	fma.rn.f32 	%f144, %f124, %f125, %f143;
	// begin inline asm
	{  cvt.f32.f16 %f126, %rs8;}

	// end inline asm
	// begin inline asm
	{  cvt.f32.f16 %f127, %rs24;}

	// end inline asm
	fma.rn.f32 	%f145, %f126, %f127, %f144;
	mov.b32 	%r135, %f145;
	shfl.sync.bfly.b32	%r136|%p2, %r135, 8, 31, -1;
	mov.b32 	%f146, %r136;
	add.f32 	%f147, %f145, %f146;
	mov.b32 	%r137, %f147;
	shfl.sync.bfly.b32	%r138|%p3, %r137, 4, 31, -1;
	mov.b32 	%f148, %r138;
	add.f32 	%f149, %f147, %f148;
	mov.b32 	%r139, %f149;
	shfl.sync.bfly.b32	%r140|%p4, %r139, 2, 31, -1;
	mov.b32 	%f150, %r140;
	add.f32 	%f151, %f149, %f150;
	mov.b32 	%r141, %f151;
	shfl.sync.bfly.b32	%r142|%p5, %r141, 1, 31, -1;
	mov.b32 	%f152, %r142;
	add.f32 	%f153, %f151, %f152;
	mul.f32 	%f723, %f1, %f153;
	max.f32 	%f154, %f721, %f723;
	ld.v4.u32 	{%r143, %r144, %r145, %r146}, [%rd3+256];
	mov.b32 	{%rs25, %rs26}, %r143;
	// begin inline asm
	{  cvt.f32.f16 %f128, %rs25;}

	// end inline asm
	fma.rn.f32 	%f155, %f112, %f128, 0f00000000;
	// begin inline asm
	{  cvt.f32.f16 %f129, %rs26;}

	// end inline asm
	fma.rn.f32 	%f156, %f114, %f129, %f155;
	mov.b32 	{%rs27, %rs28}, %r144;
	// begin inline asm
	{  cvt.f32.f16 %f130, %rs27;}

	// end inline asm
	fma.rn.f32 	%f157, %f116, %f130, %f156;
	// begin inline asm
	{  cvt.f32.f16 %f131, %rs28;}

	// end inline asm
	fma.rn.f32 	%f158, %f118, %f131, %f157;
	mov.b32 	{%rs29, %rs30}, %r145;
	// begin inline asm
	{  cvt.f32.f16 %f132, %rs29;}

	// end inline asm
	fma.rn.f32 	%f159, %f120, %f132, %f158;
	// begin inline asm
	{  cvt.f32.f16 %f133, %rs30;}

	// end inline asm
	fma.rn.f32 	%f160, %f122, %f133, %f159;
	mov.b32 	{%rs31, %rs32}, %r146;
	// begin inline asm
	{  cvt.f32.f16 %f134, %rs31;}

	// end inline asm
	fma.rn.f32 	%f161, %f124, %f134, %f160;
	// begin inline asm
	{  cvt.f32.f16 %f135, %rs32;}

	// end inline asm
	fma.rn.f32 	%f162, %f126, %f135, %f161;
	mov.b32 	%r147, %f162;
	shfl.sync.bfly.b32	%r148|%p6, %r147, 8, 31, -1;
	mov.b32 	%f163, %r148;
	add.f32 	%f164, %f162, %f163;
	mov.b32 	%r149, %f164;
	shfl.sync.bfly.b32	%r150|%p7, %r149, 4, 31, -1;
	mov.b32 	%f165, %r150;
	add.f32 	%f166, %f164, %f165;
	mov.b32 	%r151, %f166;
	shfl.sync.bfly.b32	%r152|%p8, %r151, 2, 31, -1;
	mov.b32 	%f167, %r152;
	add.f32 	%f168, %f166, %f167;
	mov.b32 	%r153, %f168;
	shfl.sync.bfly.b32	%r154|%p9, %r153, 1, 31, -1;
	mov.b32 	%f169, %r154;
	add.f32 	%f170, %f168, %f169;
	mul.f32 	%f725, %f1, %f170;
	max.f32 	%f22, %f154, %f725;
	sub.f32 	%f137, %f721, %f22;
	// begin inline asm
	ex2.approx.ftz.f32 %f136, %f137;
	// end inline asm
	mul.f32 	%f726, %f726, %f136;
	setp.gt.u32 	%p10, %r285, 2559;
	@%p10 bra 	$L__BB0_5;
	sub.f32 	%f172, %f723, %f22;
	// begin inline asm
	ex2.approx.ftz.f32 %f723, %f172;
	// end inline asm
	add.f32 	%f726, %f726, %f723;
$L__BB0_5:
	setp.gt.u32 	%p11, %r285, 2558;
	@%p11 bra 	$L__BB0_7;
	sub.f32 	%f174, %f725, %f22;
	// begin inline asm
	ex2.approx.ftz.f32 %f725, %f174;
	// end inline asm
	add.f32 	%f726, %f726, %f725;
$L__BB0_7:
	ld.param.u64 	%rd111, [_Z20MHAFlashDecodeKernelP6__halfS0_S0_S0_Pi_param_3];
	ld.global.u32 	%r159, [%rd2];
	shl.b32 	%r160, %r159, 12;
	or.b32  	%r161, %r6, %r160;
	mul.wide.u32 	%rd68, %r161, 2;
	add.s64 	%rd66, %rd111, %rd68;
	add.s32 	%r155, %r114, 4096;
	mov.b32 	%r158, 16;
	// begin inline asm
	cp.async.cg.shared.global [%r155], [%rd66], 16, %r158;

	// end inline asm
	ld.global.u32 	%r162, [%rd2+4];
	shl.b32 	%r163, %r162, 12;
	or.b32  	%r164, %r6, %r163;
	mul.wide.u32 	%rd69, %r164, 2;
	add.s64 	%rd67, %rd111, %rd69;
	add.s32 	%r157, %r114, 4352;
	// begin inline asm
	cp.async.cg.shared.global [%r157], [%rd67], 16, %r158;

	// end inline asm
	// begin inline asm
	cp.async.commit_group;

	// end inline asm
	// begin inline asm
	cp.async.wait_group 2;

	// end inline asm
	barrier.sync 	0;
	ld.v4.u32 	{%r165, %r166, %r167, %r168}, [%rd3+4096];
	mov.b32 	{%rs33, %rs34}, %r165;
	// begin inline asm
	{  cvt.f32.f16 %f175, %rs33;}

	// end inline asm
	mul.f32 	%f191, %f723, %f175;
	fma.rn.f32 	%f192, %f136, %f720, %f191;
	// begin inline asm
	{  cvt.f32.f16 %f176, %rs34;}

	// end inline asm
	mul.f32 	%f193, %f723, %f176;
	fma.rn.f32 	%f194, %f136, %f719, %f193;
	mov.b32 	{%rs35, %rs36}, %r166;
	// begin inline asm
	{  cvt.f32.f16 %f177, %rs35;}

	// end inline asm
	mul.f32 	%f195, %f723, %f177;
	fma.rn.f32 	%f196, %f136, %f718, %f195;
	// begin inline asm
	{  cvt.f32.f16 %f178, %rs36;}

	// end inline asm
	mul.f32 	%f197, %f723, %f178;
	fma.rn.f32 	%f198, %f136, %f717, %f197;
	mov.b32 	{%rs37, %rs38}, %r167;
	// begin inline asm
	{  cvt.f32.f16 %f179, %rs37;}

	// end inline asm
	mul.f32 	%f199, %f723, %f179;
	fma.rn.f32 	%f200, %f136, %f716, %f199;
	// begin inline asm
	{  cvt.f32.f16 %f180, %rs38;}

	// end inline asm
	mul.f32 	%f201, %f723, %f180;
	fma.rn.f32 	%f202, %f136, %f715, %f201;
	mov.b32 	{%rs39, %rs40}, %r168;
	// begin inline asm
	{  cvt.f32.f16 %f181, %rs39;}

	// end inline asm
	mul.f32 	%f203, %f723, %f181;
	fma.rn.f32 	%f204, %f136, %f714, %f203;
	// begin inline asm
	{  cvt.f32.f16 %f182, %rs40;}

	// end inline asm
	mul.f32 	%f205, %f723, %f182;
	fma.rn.f32 	%f206, %f136, %f713, %f205;
	ld.v4.u32 	{%r169, %r170, %r171, %r172}, [%rd3+4352];
	mov.b32 	{%rs41, %rs42}, %r169;
	// begin inline asm
	{  cvt.f32.f16 %f183, %rs41;}

	// end inline asm
	fma.rn.f32 	%f720, %f725, %f183, %f192;
	// begin inline asm
	{  cvt.f32.f16 %f184, %rs42;}

	// end inline asm
	fma.rn.f32 	%f719, %f725, %f184, %f194;
	mov.b32 	{%rs43, %rs44}, %r170;
	// begin inline asm
	{  cvt.f32.f16 %f185, %rs43;}

	// end inline asm
	fma.rn.f32 	%f718, %f725, %f185, %f196;
	// begin inline asm
	{  cvt.f32.f16 %f186, %rs44;}

	// end inline asm
	fma.rn.f32 	%f717, %f725, %f186, %f198;
	mov.b32 	{%rs45, %rs46}, %r171;
	// begin inline asm
	{  cvt.f32.f16 %f187, %rs45;}

	// end inline asm
	fma.rn.f32 	%f716, %f725, %f187, %f200;
	// begin inline asm
	{  cvt.f32.f16 %f188, %rs46;}

	// end inline asm
	fma.rn.f32 	%f715, %f725, %f188, %f202;
	mov.b32 	{%rs47, %rs48}, %r172;
	// begin inline asm
	{  cvt.f32.f16 %f189, %rs47;}

	// end inline asm
	fma.rn.f32 	%f714, %f725, %f189, %f204;
	// begin inline asm
	{  cvt.f32.f16 %f190, %rs48;}

	// end inline asm
	fma.rn.f32 	%f713, %f725, %f190, %f206;
	add.s32 	%r286, %r286, 1;
	add.s32 	%r285, %r285, 16;
	setp.ne.s32 	%p12, %r286, 40;
	mov.f32 	%f721, %f22;
	@%p12 bra 	$L__BB0_3;
	mov.u32 	%r173, shmem_base;
	cvt.u64.u32 	%rd70, %r173;
	cvta.shared.u64 	%rd71, %rd70;
	add.s64 	%rd72, %rd71, 127;
	and.b64  	%rd4, %rd72, -128;
	// begin inline asm
	cp.async.wait_group 1;

	// end inline asm
	barrier.sync 	0;
	mul.wide.u32 	%rd73, %r7, 2;
	add.s64 	%rd5, %rd4, %rd73;
	ld.v4.u32 	{%r174, %r175, %r176, %r177}, [%rd5+8192];
	mov.b32 	{%rs49, %rs50}, %r174;
	// begin inline asm
	{  cvt.f32.f16 %f207, %rs49;}

	// end inline asm
	fma.rn.f32 	%f225, %f112, %f207, 0f00000000;
	// begin inline asm
	{  cvt.f32.f16 %f208, %rs50;}

	// end inline asm
	fma.rn.f32 	%f226, %f114, %f208, %f225;
	mov.b32 	{%rs51, %rs52}, %r175;
	// begin inline asm
	{  cvt.f32.f16 %f209, %rs51;}

	// end inline asm
	fma.rn.f32 	%f227, %f116, %f209, %f226;
	// begin inline asm
	{  cvt.f32.f16 %f210, %rs52;}

	// end inline asm
	fma.rn.f32 	%f228, %f118, %f210, %f227;
	mov.b32 	{%rs53, %rs54}, %r176;
	// begin inline asm
	{  cvt.f32.f16 %f211, %rs53;}

	// end inline asm
	fma.rn.f32 	%f229, %f120, %f211, %f228;
	// begin inline asm
	{  cvt.f32.f16 %f212, %rs54;}

	// end inline asm
	fma.rn.f32 	%f230, %f122, %f212, %f229;
	mov.b32 	{%rs55, %rs56}, %r177;
	// begin inline asm
	{  cvt.f32.f16 %f213, %rs55;}

	// end inline asm
	fma.rn.f32 	%f231, %f124, %f213, %f230;
	// begin inline asm
	{  cvt.f32.f16 %f214, %rs56;}

	// end inline asm
	fma.rn.f32 	%f232, %f126, %f214, %f231;
	mov.b32 	%r178, %f232;
	shfl.sync.bfly.b32	%r179|%p13, %r178, 8, 31, -1;
	mov.b32 	%f233, %r179;
	add.f32 	%f234, %f232, %f233;
	mov.b32 	%r180, %f234;
	shfl.sync.bfly.b32	%r181|%p14, %r180, 4, 31, -1;
	mov.b32 	%f235, %r181;
	add.f32 	%f236, %f234, %f235;
	mov.b32 	%r182, %f236;
	shfl.sync.bfly.b32	%r183|%p15, %r182, 2, 31, -1;
	mov.b32 	%f237, %r183;
	add.f32 	%f238, %f236, %f237;
	mov.b32 	%r184, %f238;
	shfl.sync.bfly.b32	%r185|%p16, %r184, 1, 31, -1;
	mov.b32 	%f239, %r185;
	add.f32 	%f240, %f238, %f239;
	mul.f32 	%f727, %f1, %f240;
	max.f32 	%f241, %f22, %f727;
	ld.v4.u32 	{%r186, %r187, %r188, %r189}, [%rd5+8448];
	mov.b32 	{%rs57, %rs58}, %r186;
	// begin inline asm
	{  cvt.f32.f16 %f215, %rs57;}

	// end inline asm
	fma.rn.f32 	%f242, %f112, %f215, 0f00000000;
	// begin inline asm
	{  cvt.f32.f16 %f216, %rs58;}

	// end inline asm
	fma.rn.f32 	%f243, %f114, %f216, %f242;
	mov.b32 	{%rs59, %rs60}, %r187;
	// begin inline asm
	{  cvt.f32.f16 %f217, %rs59;}

	// end inline asm
	fma.rn.f32 	%f244, %f116, %f217, %f243;
	// begin inline asm
	{  cvt.f32.f16 %f218, %rs60;}

	// end inline asm
	fma.rn.f32 	%f245, %f118, %f218, %f244;
	mov.b32 	{%rs61, %rs62}, %r188;
	// begin inline asm
	{  cvt.f32.f16 %f219, %rs61;}

	// end inline asm
	fma.rn.f32 	%f246, %f120, %f219, %f245;
	// begin inline asm
	{  cvt.f32.f16 %f220, %rs62;}

	// end inline asm
	fma.rn.f32 	%f247, %f122, %f220, %f246;
	mov.b32 	{%rs63, %rs64}, %r189;
	// begin inline asm
	{  cvt.f32.f16 %f221, %rs63;}

	// end inline asm
	fma.rn.f32 	%f248, %f124, %f221, %f247;
	// begin inline asm
	{  cvt.f32.f16 %f222, %rs64;}

	// end inline asm
	fma.rn.f32 	%f249, %f126, %f222, %f248;
	mov.b32 	%r190, %f249;
	shfl.sync.bfly.b32	%r191|%p17, %r190, 8, 31, -1;
	mov.b32 	%f250, %r191;
	add.f32 	%f251, %f249, %f250;
	mov.b32 	%r192, %f251;
	shfl.sync.bfly.b32	%r193|%p18, %r192, 4, 31, -1;
	mov.b32 	%f252, %r193;
	add.f32 	%f253, %f251, %f252;
	mov.b32 	%r194, %f253;
	shfl.sync.bfly.b32	%r195|%p19, %r194, 2, 31, -1;
	mov.b32 	%f254, %r195;
	add.f32 	%f255, %f253, %f254;
	mov.b32 	%r196, %f255;
	shfl.sync.bfly.b32	%r197|%p20, %r196, 1, 31, -1;
	mov.b32 	%f256, %r197;
	add.f32 	%f257, %f255, %f256;
	mul.f32 	%f729, %f1, %f257;
	max.f32 	%f43, %f241, %f729;
	sub.f32 	%f224, %f22, %f43;
	// begin inline asm
	ex2.approx.ftz.f32 %f223, %f224;
	// end inline asm
	mul.f32 	%f730, %f726, %f223;
	shr.u32 	%r198, %r3, 3;
	and.b32  	%r199, %r198, 536870910;
	mad.lo.s32 	%r200, %r1, 640, %r199;
	add.s32 	%r15, %r200, 624;
	setp.gt.u32 	%p21, %r15, 2559;
	@%p21 bra 	$L__BB0_10;
	sub.f32 	%f259, %f727, %f43;
	// begin inline asm
	ex2.approx.ftz.f32 %f727, %f259;
	// end inline asm
	add.f32 	%f730, %f730, %f727;
$L__BB0_10:
	setp.gt.u32 	%p22, %r15, 2558;
	@%p22 bra 	$L__BB0_12;
	sub.f32 	%f261, %f729, %f43;
	// begin inline asm
	ex2.approx.ftz.f32 %f729, %f261;
	// end inline asm
	add.f32 	%f730, %f730, %f729;
$L__BB0_12:
	// begin inline asm
	cp.async.wait_group 0;

	// end inline asm
	barrier.sync 	0;
	ld.v4.u32 	{%r201, %r202, %r203, %r204}, [%rd5+12288];
	mov.b32 	{%rs65, %rs66}, %r201;
	// begin inline asm
	{  cvt.f32.f16 %f262, %rs65;}

	// end inline asm
	mul.f32 	%f286, %f727, %f262;
	fma.rn.f32 	%f287, %f223, %f720, %f286;
	// begin inline asm
	{  cvt.f32.f16 %f263, %rs66;}

	// end inline asm
	mul.f32 	%f288, %f727, %f263;
	fma.rn.f32 	%f289, %f223, %f719, %f288;
	mov.b32 	{%rs67, %rs68}, %r202;
	// begin inline asm
	{  cvt.f32.f16 %f264, %rs67;}

	// end inline asm
	mul.f32 	%f290, %f727, %f264;
	fma.rn.f32 	%f291, %f223, %f718, %f290;
	// begin inline asm
	{  cvt.f32.f16 %f265, %rs68;}

	// end inline asm
	mul.f32 	%f292, %f727, %f265;
	fma.rn.f32 	%f293, %f223, %f717, %f292;
	mov.b32 	{%rs69, %rs70}, %r203;
	// begin inline asm
	{  cvt.f32.f16 %f266, %rs69;}

	// end inline asm
	mul.f32 	%f294, %f727, %f266;
	fma.rn.f32 	%f295, %f223, %f716, %f294;
	// begin inline asm
	{  cvt.f32.f16 %f267, %rs70;}

	// end inline asm
	mul.f32 	%f296, %f727, %f267;
	fma.rn.f32 	%f297, %f223, %f715, %f296;
	mov.b32 	{%rs71, %rs72}, %r204;
	// begin inline asm
	{  cvt.f32.f16 %f268, %rs71;}

	// end inline asm
	mul.f32 	%f298, %f727, %f268;
	fma.rn.f32 	%f299, %f223, %f714, %f298;
	// begin inline asm
	{  cvt.f32.f16 %f269, %rs72;}

	// end inline asm
	mul.f32 	%f300, %f727, %f269;
	fma.rn.f32 	%f301, %f223, %f713, %f300;
	ld.v4.u32 	{%r205, %r206, %r207, %r208}, [%rd5+12544];
	mov.b32 	{%rs73, %rs74}, %r205;
	// begin inline asm
	{  cvt.f32.f16 %f270, %rs73;}

	// end inline asm
	fma.rn.f32 	%f278, %f729, %f270, %f287;
	// begin inline asm
	{  cvt.f32.f16 %f271, %rs74;}

	// end inline asm
	fma.rn.f32 	%f279, %f729, %f271, %f289;
	mov.b32 	{%rs75, %rs76}, %r206;
	// begin inline asm
	{  cvt.f32.f16 %f272, %rs75;}

	// end inline asm
	fma.rn.f32 	%f280, %f729, %f272, %f291;
	// begin inline asm
	{  cvt.f32.f16 %f273, %rs76;}

	// end inline asm
	fma.rn.f32 	%f281, %f729, %f273, %f293;
	mov.b32 	{%rs77, %rs78}, %r207;
	// begin inline asm
	{  cvt.f32.f16 %f274, %rs77;}

	// end inline asm
	fma.rn.f32 	%f282, %f729, %f274, %f295;
	// begin inline asm
	{  cvt.f32.f16 %f275, %rs78;}

	// end inline asm
	fma.rn.f32 	%f283, %f729, %f275, %f297;
	mov.b32 	{%rs79, %rs80}, %r208;
	// begin inline asm
	{  cvt.f32.f16 %f276, %rs79;}

	// end inline asm
	fma.rn.f32 	%f284, %f729, %f276, %f299;
	// begin inline asm
	{  cvt.f32.f16 %f277, %rs80;}

	// end inline asm
	fma.rn.f32 	%f285, %f729, %f277, %f301;
	barrier.sync 	0;
	// begin inline asm
	{  cvt.rn.f16.f32 %rs81, %f278;}

	// end inline asm
	shl.b32 	%r209, %r3, 3;
	mul.wide.u32 	%rd74, %r209, 2;
	add.s64 	%rd6, %rd4, %rd74;
	// begin inline asm
	{  cvt.rn.f16.f32 %rs82, %f279;}

	// end inline asm
	// begin inline asm
	{  cvt.rn.f16.f32 %rs83, %f280;}

	// end inline asm
	// begin inline asm
	{  cvt.rn.f16.f32 %rs84, %f281;}

	// end inline asm
	// begin inline asm
	{  cvt.rn.f16.f32 %rs85, %f282;}

	// end inline asm
	// begin inline asm
	{  cvt.rn.f16.f32 %rs86, %f283;}

	// end inline asm
	// begin inline asm
	{  cvt.rn.f16.f32 %rs87, %f284;}

	// end inline asm
	// begin inline asm
	{  cvt.rn.f16.f32 %rs88, %f285;}

	// end inline asm
	mov.b32 	%r210, {%rs87, %rs88};
	mov.b32 	%r211, {%rs85, %rs86};
	mov.b32 	%r212, {%rs83, %rs84};
	mov.b32 	%r213, {%rs81, %rs82};
	st.v4.b32 	[%rd6], {%r213, %r212, %r211, %r210};
	and.b32  	%r16, %r3, 15;
	setp.ne.s32 	%p23, %r16, 0;
	@%p23 bra 	$L__BB0_14;
	mul.wide.u32 	%rd75, %r198, 4;
	add.s64 	%rd76, %rd4, %rd75;
	st.v2.f32 	[%rd76+16640], {%f43, %f730};
$L__BB0_14:
	setp.ne.s32 	%p24, %r3, 0;
	barrier.sync 	0;
	shl.b32 	%r215, %r16, 3;
	mul.wide.u32 	%rd77, %r215, 2;
	add.s64 	%rd78, %rd4, %rd77;
	ld.v4.u32 	{%r216, %r217, %r218, %r219}, [%rd78];
	ld.v2.f32 	{%f526, %f527}, [%rd4+16640];
	max.f32 	%f528, %f526, 0f00000000;
	sub.f32 	%f303, %f526, %f528;
	// begin inline asm
	ex2.approx.ftz.f32 %f302, %f303;
	// end inline asm
	mov.f32 	%f529, 0f00000000;
	sub.f32 	%f328, %f529, %f528;
	// begin inline asm
	ex2.approx.ftz.f32 %f304, %f328;
	// end inline asm
	mul.f32 	%f530, %f304, 0f00000000;
	fma.rn.f32 	%f531, %f527, %f302, %f530;
	// begin inline asm
	ex2.approx.ftz.f32 %f306, %f328;
	// end inline asm
	mov.b32 	{%rs89, %rs90}, %r216;
	// begin inline asm
	{  cvt.f32.f16 %f308, %rs89;}

	// end inline asm
	mul.f32 	%f532, %f302, %f308;
	fma.rn.f32 	%f533, %f306, 0f00000000, %f532;
	// begin inline asm
	ex2.approx.ftz.f32 %f309, %f328;
	// end inline asm
	// begin inline asm
	{  cvt.f32.f16 %f311, %rs90;}

	// end inline asm
	mul.f32 	%f534, %f302, %f311;
	fma.rn.f32 	%f535, %f309, 0f00000000, %f534;
	// begin inline asm
	ex2.approx.ftz.f32 %f312, %f328;
	// end inline asm
	mov.b32 	{%rs91, %rs92}, %r217;
	// begin inline asm
	{  cvt.f32.f16 %f314, %rs91;}

	// end inline asm
	mul.f32 	%f536, %f302, %f314;
	fma.rn.f32 	%f537, %f312, 0f00000000, %f536;
	// begin inline asm
	ex2.approx.ftz.f32 %f315, %f328;
	// end inline asm
	// begin inline asm
	{  cvt.f32.f16 %f317, %rs92;}

	// end inline asm
	mul.f32 	%f538, %f302, %f317;
	fma.rn.f32 	%f539, %f315, 0f00000000, %f538;
	// begin inline asm
	ex2.approx.ftz.f32 %f318, %f328;
	// end inline asm
	mov.b32 	{%rs93, %rs94}, %r218;
	// begin inline asm
	{  cvt.f32.f16 %f320, %rs93;}

	// end inline asm
	mul.f32 	%f540, %f302, %f320;
	fma.rn.f32 	%f541, %f318, 0f00000000, %f540;
	// begin inline asm
	ex2.approx.ftz.f32 %f321, %f328;
	// end inline asm
	// begin inline asm
	{  cvt.f32.f16 %f323, %rs94;}

	// end inline asm
	mul.f32 	%f542, %f302, %f323;
	fma.rn.f32 	%f543, %f321, 0f00000000, %f542;
	// begin inline asm
	ex2.approx.ftz.f32 %f324, %f328;
	// end inline asm
	mov.b32 	{%rs95, %rs96}, %r219;
	// begin inline asm
	{  cvt.f32.f16 %f326, %rs95;}

	// end inline asm
	mul.f32 	%f544, %f302, %f326;
	fma.rn.f32 	%f545, %f324, 0f00000000, %f544;
	// begin inline asm
	ex2.approx.ftz.f32 %f327, %f328;
	// end inline asm
	// begin inline asm
	{  cvt.f32.f16 %f329, %rs96;}

	// end inline asm
	mul.f32 	%f546, %f302, %f329;
	fma.rn.f32 	%f547, %f327, 0f00000000, %f546;
	ld.v4.u32 	{%r220, %r221, %r222, %r223}, [%rd78+256];
	ld.v2.f32 	{%f548, %f549}, [%rd4+16648];
	max.f32 	%f550, %f548, %f528;
	sub.f32 	%f331, %f548, %f550;
	// begin inline asm
	ex2.approx.ftz.f32 %f330, %f331;
	// end inline asm
	sub.f32 	%f356, %f528, %f550;
	// begin inline asm
	ex2.approx.ftz.f32 %f332, %f356;
	// end inline asm
	mul.f32 	%f551, %f531, %f332;
	fma.rn.f32 	%f552, %f549, %f330, %f551;
	// begin inline asm
	ex2.approx.ftz.f32 %f334, %f356;
	// end inline asm
	mov.b32 	{%rs97, %rs98}, %r220;
	// begin inline asm
	{  cvt.f32.f16 %f336, %rs97;}

	// end inline asm
	mul.f32 	%f553, %f330, %f336;
	fma.rn.f32 	%f554, %f533, %f334, %f553;
	// begin inline asm
	ex2.approx.ftz.f32 %f337, %f356;
	// end inline asm
	// begin inline asm
	{  cvt.f32.f16 %f339, %rs98;}

	// end inline asm
	mul.f32 	%f555, %f330, %f339;
	fma.rn.f32 	%f556, %f535, %f337, %f555;
	// begin inline asm
	ex2.approx.ftz.f32 %f340, %f356;
	// end inline asm
	mov.b32 	{%rs99, %rs100}, %r221;
	// begin inline asm
	{  cvt.f32.f16 %f342, %rs99;}

	// end inline asm
	mul.f32 	%f557, %f330, %f342;
	fma.rn.f32 	%f558, %f537, %f340, %f557;
	// begin inline asm
	ex2.approx.ftz.f32 %f343, %f356;
	// end inline asm
	// begin inline asm
	{  cvt.f32.f16 %f345, %rs100;}

	// end inline asm
	mul.f32 	%f559, %f330, %f345;
	fma.rn.f32 	%f560, %f539, %f343, %f559;
	// begin inline asm
	ex2.approx.ftz.f32 %f346, %f356;
	// end inline asm
	mov.b32 	{%rs101, %rs102}, %r222;
	// begin inline asm
	{  cvt.f32.f16 %f348, %rs101;}

	// end inline asm
	mul.f32 	%f561, %f330, %f348;
	fma.rn.f32 	%f562, %f541, %f346, %f561;
	// begin inline asm
	ex2.approx.ftz.f32 %f349, %f356;
	// end inline asm
	// begin inline asm
	{  cvt.f32.f16 %f351, %rs102;}

	// end inline asm
	mul.f32 	%f563, %f330, %f351;
	fma.rn.f32 	%f564, %f543, %f349, %f563;
	// begin inline asm
	ex2.approx.ftz.f32 %f352, %f356;
	// end inline asm
	mov.b32 	{%rs103, %rs104}, %r223;
	// begin inline asm
	{  cvt.f32.f16 %f354, %rs103;}

	// end inline asm
	mul.f32 	%f565, %f330, %f354;
	fma.rn.f32 	%f566, %f545, %f352, %f565;
	// begin inline asm
	ex2.approx.ftz.f32 %f355, %f356;
	// end inline asm
	// begin inline asm
	{  cvt.f32.f16 %f357, %rs104;}

	// end inline asm
	mul.f32 	%f567, %f330, %f357;
	fma.rn.f32 	%f568, %f547, %f355, %f567;
	ld.v4.u32 	{%r224, %r225, %r226, %r227}, [%rd78+512];
	ld.v2.f32 	{%f569, %f570}, [%rd4+16656];
	max.f32 	%f571, %f569, %f550;
	sub.f32 	%f359, %f569, %f571;
	// begin inline asm
	ex2.approx.ftz.f32 %f358, %f359;
	// end inline asm
	sub.f32 	%f384, %f550, %f571;
	// begin inline asm
	ex2.approx.ftz.f32 %f360, %f384;
	// end inline asm
	mul.f32 	%f572, %f552, %f360;
	fma.rn.f32 	%f573, %f570, %f358, %f572;
	// begin inline asm
	ex2.approx.ftz.f32 %f362, %f384;
	// end inline asm
	mov.b32 	{%rs105, %rs106}, %r224;
	// begin inline asm
	{  cvt.f32.f16 %f364, %rs105;}

	// end inline asm
	mul.f32 	%f574, %f358, %f364;
	fma.rn.f32 	%f575, %f554, %f362, %f574;
	// begin inline asm
	ex2.approx.ftz.f32 %f365, %f384;
	// end inline asm
	// begin inline asm
	{  cvt.f32.f16 %f367, %rs106;}

	// end inline asm
	mul.f32 	%f576, %f358, %f367;
	fma.rn.f32 	%f577, %f556, %f365, %f576;
	// begin inline asm
	ex2.approx.ftz.f32 %f368, %f384;
	// end inline asm
	mov.b32 	{%rs107, %rs108}, %r225;
	// begin inline asm
	{  cvt.f32.f16 %f370, %rs107;}

	// end inline asm
	mul.f32 	%f578, %f358, %f370;
	fma.rn.f32 	%f579, %f558, %f368, %f578;
	// begin inline asm
	ex2.approx.ftz.f32 %f371, %f384;
	// end inline asm
	// begin inline asm
	{  cvt.f32.f16 %f373, %rs108;}

	// end inline asm
	mul.f32 	%f580, %f358, %f373;
	fma.rn.f32 	%f581, %f560, %f371, %f580;
	// begin inline asm
	ex2.approx.ftz.f32 %f374, %f384;
	// end inline asm
	mov.b32 	{%rs109, %rs110}, %r226;
	// begin inline asm
	{  cvt.f32.f16 %f376, %rs109;}

	// end inline asm
	mul.f32 	%f582, %f358, %f376;
	fma.rn.f32 	%f583, %f562, %f374, %f582;
	// begin inline asm
	ex2.approx.ftz.f32 %f377, %f384;
	// end inline asm
	// begin inline asm
	{  cvt.f32.f16 %f379, %rs110;}

	// end inline asm
	mul.f32 	%f584, %f358, %f379;
	fma.rn.f32 	%f585, %f564, %f377, %f584;
	// begin inline asm
	ex2.approx.ftz.f32 %f380, %f384;
	// end inline asm
	mov.b32 	{%rs111, %rs112}, %r227;
	// begin inline asm
	{  cvt.f32.f16 %f382, %rs111;}

	// end inline asm
	mul.f32 	%f586, %f358, %f382;
	fma.rn.f32 	%f587, %f566, %f380, %f586;
	// begin inline asm
	ex2.approx.ftz.f32 %f383, %f384;
	// end inline asm
	// begin inline asm
	{  cvt.f32.f16 %f385, %rs112;}

	// end inline asm
	mul.f32 	%f588, %f358, %f385;
	fma.rn.f32 	%f589, %f568, %f383, %f588;
	ld.v4.u32 	{%r228, %r229, %r230, %r231}, [%rd78+768];
	ld.v2.f32 	{%f590, %f591}, [%rd4+16664];
	max.f32 	%f592, %f590, %f571;
	sub.f32 	%f387, %f590, %f592;
	// begin inline asm
	ex2.approx.ftz.f32 %f386, %f387;
	// end inline asm
	sub.f32 	%f412, %f571, %f592;
	// begin inline asm
	ex2.approx.ftz.f32 %f388, %f412;
	// end inline asm
	mul.f32 	%f593, %f573, %f388;
	fma.rn.f32 	%f594, %f591, %f386, %f593;
	// begin inline asm
	ex2.approx.ftz.f32 %f390, %f412;
	// end inline asm
	mov.b32 	{%rs113, %rs114}, %r228;
	// begin inline asm
	{  cvt.f32.f16 %f392, %rs113;}

	// end inline asm
	mul.f32 	%f595, %f386, %f392;
	fma.rn.f32 	%f596, %f575, %f390, %f595;
	// begin inline asm
	ex2.approx.ftz.f32 %f393, %f412;
	// end inline asm
	// begin inline asm
	{  cvt.f32.f16 %f395, %rs114;}

	// end inline asm
	mul.f32 	%f597, %f386, %f395;
	fma.rn.f32 	%f598, %f577, %f393, %f597;
	// begin inline asm
	ex2.approx.ftz.f32 %f396, %f412;
	// end inline asm
	mov.b32 	{%rs115, %rs116}, %r229;
	// begin inline asm
	{  cvt.f32.f16 %f398, %rs115;}

	// end inline asm
	mul.f32 	%f599, %f386, %f398;
	fma.rn.f32 	%f600, %f579, %f396, %f599;
	// begin inline asm
	ex2.approx.ftz.f32 %f399, %f412;
	// end inline asm
	// begin inline asm
	{  cvt.f32.f16 %f401, %rs116;}

	// end inline asm
	mul.f32 	%f601, %f386, %f401;
	fma.rn.f32 	%f602, %f581, %f399, %f601;
	// begin inline asm
	ex2.approx.ftz.f32 %f402, %f412;
	// end inline asm
	mov.b32 	{%rs117, %rs118}, %r230;
	// begin inline asm
	{  cvt.f32.f16 %f404, %rs117;}

	// end inline asm
	mul.f32 	%f603, %f386, %f404;
	fma.rn.f32 	%f604, %f583, %f402, %f603;
	// begin inline asm
	ex2.approx.ftz.f32 %f405, %f412;
	// end inline asm
	// begin inline asm
	{  cvt.f32.f16 %f407, %rs118;}

	// end inline asm
	mul.f32 	%f605, %f386, %f407;
	fma.rn.f32 	%f606, %f585, %f405, %f605;
	// begin inline asm
	ex2.approx.ftz.f32 %f408, %f412;
	// end inline asm
	mov.b32 	{%rs119, %rs120}, %r231;
	// begin inline asm
	{  cvt.f32.f16 %f410, %rs119;}

	// end inline asm
	mul.f32 	%f607, %f386, %f410;
	fma.rn.f32 	%f608, %f587, %f408, %f607;
	// begin inline asm
	ex2.approx.ftz.f32 %f411, %f412;
	// end inline asm
	// begin inline asm
	{  cvt.f32.f16 %f413, %rs120;}

	// end inline asm
	mul.f32 	%f609, %f386, %f413;
	fma.rn.f32 	%f610, %f589, %f411, %f609;
	ld.v4.u32 	{%r232, %r233, %r234, %r235}, [%rd78+1024];
	ld.v2.f32 	{%f611, %f612}, [%rd4+16672];
	max.f32 	%f613, %f611, %f592;
	sub.f32 	%f415, %f611, %f613;
	// begin inline asm
	ex2.approx.ftz.f32 %f414, %f415;
	// end inline asm
	sub.f32 	%f440, %f592, %f613;
	// begin inline asm
	ex2.approx.ftz.f32 %f416, %f440;
	// end inline asm
	mul.f32 	%f614, %f594, %f416;
	fma.rn.f32 	%f615, %f612, %f414, %f614;
	// begin inline asm
	ex2.approx.ftz.f32 %f418, %f440;
	// end inline asm
	mov.b32 	{%rs121, %rs122}, %r232;
	// begin inline asm
	{  cvt.f32.f16 %f420, %rs121;}

	// end inline asm
	mul.f32 	%f616, %f414, %f420;
	fma.rn.f32 	%f617, %f596, %f418, %f616;
	// begin inline asm
	ex2.approx.ftz.f32 %f421, %f440;
	// end inline asm
	// begin inline asm
	{  cvt.f32.f16 %f423, %rs122;}

	// end inline asm
	mul.f32 	%f618, %f414, %f423;
	fma.rn.f32 	%f619, %f598, %f421, %f618;
	// begin inline asm
	ex2.approx.ftz.f32 %f424, %f440;
	// end inline asm
	mov.b32 	{%rs123, %rs124}, %r233;
	// begin inline asm
	{  cvt.f32.f16 %f426, %rs123;}

	// end inline asm
	mul.f32 	%f620, %f414, %f426;
	fma.rn.f32 	%f621, %f600, %f424, %f620;
	// begin inline asm
	ex2.approx.ftz.f32 %f427, %f440;
	// end inline asm
	// begin inline asm
	{  cvt.f32.f16 %f429, %rs124;}

	// end inline asm
	mul.f32 	%f622, %f414, %f429;
	fma.rn.f32 	%f623, %f602, %f427, %f622;
	// begin inline asm
	ex2.approx.ftz.f32 %f430, %f440;
	// end inline asm
	mov.b32 	{%rs125, %rs126}, %r234;
	// begin inline asm
	{  cvt.f32.f16 %f432, %rs125;}

	// end inline asm
	mul.f32 	%f624, %f414, %f432;
	fma.rn.f32 	%f625, %f604, %f430, %f624;
	// begin inline asm
	ex2.approx.ftz.f32 %f433, %f440;
	// end inline asm
	// begin inline asm
	{  cvt.f32.f16 %f435, %rs126;}

	// end inline asm
	mul.f32 	%f626, %f414, %f435;
	fma.rn.f32 	%f627, %f606, %f433, %f626;
	// begin inline asm
	ex2.approx.ftz.f32 %f436, %f440;
	// end inline asm
	mov.b32 	{%rs127, %rs128}, %r235;
	// begin inline asm
	{  cvt.f32.f16 %f438, %rs127;}

	// end inline asm
	mul.f32 	%f628, %f414, %f438;
	fma.rn.f32 	%f629, %f608, %f436, %f628;
	// begin inline asm
	ex2.approx.ftz.f32 %f439, %f440;
	// end inline asm
	// begin inline asm
	{  cvt.f32.f16 %f441, %rs128;}

	// end inline asm
	mul.f32 	%f630, %f414, %f441;
	fma.rn.f32 	%f631, %f610, %f439, %f630;
	ld.v4.u32 	{%r236, %r237, %r238, %r239}, [%rd78+1280];
	ld.v2.f32 	{%f632, %f633}, [%rd4+16680];
	max.f32 	%f634, %f632, %f613;
	sub.f32 	%f443, %f632, %f634;
	// begin inline asm
	ex2.approx.ftz.f32 %f442, %f443;
	// end inline asm
	sub.f32 	%f468, %f613, %f634;
	// begin inline asm
	ex2.approx.ftz.f32 %f444, %f468;
	// end inline asm
	mul.f32 	%f635, %f615, %f444;
	fma.rn.f32 	%f636, %f633, %f442, %f635;
	// begin inline asm
	ex2.approx.ftz.f32 %f446, %f468;
	// end inline asm
	mov.b32 	{%rs129, %rs130}, %r236;
	// begin inline asm
	{  cvt.f32.f16 %f448, %rs129;}

	// end inline asm
	mul.f32 	%f637, %f442, %f448;
	fma.rn.f32 	%f638, %f617, %f446, %f637;
	// begin inline asm
	ex2.approx.ftz.f32 %f449, %f468;
	// end inline asm
	// begin inline asm
	{  cvt.f32.f16 %f451, %rs130;}

	// end inline asm
	mul.f32 	%f639, %f442, %f451;
	fma.rn.f32 	%f640, %f619, %f449, %f639;
	// begin inline asm
	ex2.approx.ftz.f32 %f452, %f468;
	// end inline asm
	mov.b32 	{%rs131, %rs132}, %r237;
	// begin inline asm
	{  cvt.f32.f16 %f454, %rs131;}

	// end inline asm
	mul.f32 	%f641, %f442, %f454;
	fma.rn.f32 	%f642, %f621, %f452, %f641;
	// begin inline asm
	ex2.approx.ftz.f32 %f455, %f468;
	// end inline asm
	// begin inline asm
	{  cvt.f32.f16 %f457, %rs132;}

	// end inline asm
	mul.f32 	%f643, %f442, %f457;
	fma.rn.f32 	%f644, %f623, %f455, %f643;
	// begin inline asm
	ex2.approx.ftz.f32 %f458, %f468;
	// end inline asm
	mov.b32 	{%rs133, %rs134}, %r238;
	// begin inline asm
	{  cvt.f32.f16 %f460, %rs133;}

	// end inline asm
	mul.f32 	%f645, %f442, %f460;
	fma.rn.f32 	%f646, %f625, %f458, %f645;
	// begin inline asm
	ex2.approx.ftz.f32 %f461, %f468;
	// end inline asm
	// begin inline asm
	{  cvt.f32.f16 %f463, %rs134;}

	// end inline asm
	mul.f32 	%f647, %f442, %f463;
	fma.rn.f32 	%f648, %f627, %f461, %f647;
	// begin inline asm
	ex2.approx.ftz.f32 %f464, %f468;
	// end inline asm
	mov.b32 	{%rs135, %rs136}, %r239;
	// begin inline asm
	{  cvt.f32.f16 %f466, %rs135;}

	// end inline asm
	mul.f32 	%f649, %f442, %f466;
	fma.rn.f32 	%f650, %f629, %f464, %f649;
	// begin inline asm
	ex2.approx.ftz.f32 %f467, %f468;
	// end inline asm
	// begin inline asm
	{  cvt.f32.f16 %f469, %rs136;}

	// end inline asm
	mul.f32 	%f651, %f442, %f469;
	fma.rn.f32 	%f652, %f631, %f467, %f651;
	ld.v4.u32 	{%r240, %r241, %r242, %r243}, [%rd78+1536];
	ld.v2.f32 	{%f653, %f654}, [%rd4+16688];
	max.f32 	%f655, %f653, %f634;
	sub.f32 	%f471, %f653, %f655;
	// begin inline asm
	ex2.approx.ftz.f32 %f470, %f471;
	// end inline asm
	sub.f32 	%f496, %f634, %f655;
	// begin inline asm
	ex2.approx.ftz.f32 %f472, %f496;
	// end inline asm
	mul.f32 	%f656, %f636, %f472;
	fma.rn.f32 	%f657, %f654, %f470, %f656;
	// begin inline asm
	ex2.approx.ftz.f32 %f474, %f496;
	// end inline asm
	mov.b32 	{%rs137, %rs138}, %r240;
	// begin inline asm
	{  cvt.f32.f16 %f476, %rs137;}

	// end inline asm
	mul.f32 	%f658, %f470, %f476;
	fma.rn.f32 	%f659, %f638, %f474, %f658;
	// begin inline asm
	ex2.approx.ftz.f32 %f477, %f496;
	// end inline asm
	// begin inline asm
	{  cvt.f32.f16 %f479, %rs138;}

	// end inline asm
	mul.f32 	%f660, %f470, %f479;
	fma.rn.f32 	%f661, %f640, %f477, %f660;
	// begin inline asm
	ex2.approx.ftz.f32 %f480, %f496;
	// end inline asm
	mov.b32 	{%rs139, %rs140}, %r241;
	// begin inline asm
	{  cvt.f32.f16 %f482, %rs139;}

	// end inline asm
	mul.f32 	%f662, %f470, %f482;
	fma.rn.f32 	%f663, %f642, %f480, %f662;
	// begin inline asm
	ex2.approx.ftz.f32 %f483, %f496;
	// end inline asm
	// begin inline asm
	{  cvt.f32.f16 %f485, %rs140;}

	// end inline asm
	mul.f32 	%f664, %f470, %f485;
	fma.rn.f32 	%f665, %f644, %f483, %f664;
	// begin inline asm
	ex2.approx.ftz.f32 %f486, %f496;
	// end inline asm
	mov.b32 	{%rs141, %rs142}, %r242;
	// begin inline asm
	{  cvt.f32.f16 %f488, %rs141;}

	// end inline asm
	mul.f32 	%f666, %f470, %f488;
	fma.rn.f32 	%f667, %f646, %f486, %f666;
	// begin inline asm
	ex2.approx.ftz.f32 %f489, %f496;
	// end inline asm
	// begin inline asm
	{  cvt.f32.f16 %f491, %rs142;}

	// end inline asm
	mul.f32 	%f668, %f470, %f491;
	fma.rn.f32 	%f669, %f648, %f489, %f668;
	// begin inline asm
	ex2.approx.ftz.f32 %f492, %f496;
	// end inline asm
	mov.b32 	{%rs143, %rs144}, %r243;
	// begin inline asm
	{  cvt.f32.f16 %f494, %rs143;}

	// end inline asm
	mul.f32 	%f670, %f470, %f494;
	fma.rn.f32 	%f671, %f650, %f492, %f670;
	// begin inline asm
	ex2.approx.ftz.f32 %f495, %f496;
	// end inline asm
	// begin inline asm
	{  cvt.f32.f16 %f497, %rs144;}

	// end inline asm
	mul.f32 	%f672, %f470, %f497;
	fma.rn.f32 	%f673, %f652, %f495, %f672;
	ld.v4.u32 	{%r244, %r245, %r246, %r247}, [%rd78+1792];
	ld.v2.f32 	{%f674, %f675}, [%rd4+16696];
	max.f32 	%f54, %f674, %f655;
	sub.f32 	%f499, %f674, %f54;
	// begin inline asm
	ex2.approx.ftz.f32 %f498, %f499;
	// end inline asm
	sub.f32 	%f524, %f655, %f54;
	// begin inline asm
	ex2.approx.ftz.f32 %f500, %f524;
	// end inline asm
	mul.f32 	%f676, %f657, %f500;
	fma.rn.f32 	%f55, %f675, %f498, %f676;
	// begin inline asm
	ex2.approx.ftz.f32 %f502, %f524;
	// end inline asm
	mov.b32 	{%rs145, %rs146}, %r244;
	// begin inline asm
	{  cvt.f32.f16 %f504, %rs145;}

	// end inline asm
	mul.f32 	%f677, %f498, %f504;
	fma.rn.f32 	%f56, %f659, %f502, %f677;
	// begin inline asm
	ex2.approx.ftz.f32 %f505, %f524;
	// end inline asm
	// begin inline asm
	{  cvt.f32.f16 %f507, %rs146;}

	// end inline asm
	mul.f32 	%f678, %f498, %f507;
	fma.rn.f32 	%f57, %f661, %f505, %f678;
	// begin inline asm
	ex2.approx.ftz.f32 %f508, %f524;
	// end inline asm
	mov.b32 	{%rs147, %rs148}, %r245;
	// begin inline asm
	{  cvt.f32.f16 %f510, %rs147;}

	// end inline asm
	mul.f32 	%f679, %f498, %f510;
	fma.rn.f32 	%f58, %f663, %f508, %f679;
	// begin inline asm
	ex2.approx.ftz.f32 %f511, %f524;
	// end inline asm
	// begin inline asm
	{  cvt.f32.f16 %f513, %rs148;}

	// end inline asm
	mul.f32 	%f680, %f498, %f513;
	fma.rn.f32 	%f59, %f665, %f511, %f680;
	// begin inline asm
	ex2.approx.ftz.f32 %f514, %f524;
	// end inline asm
	mov.b32 	{%rs149, %rs150}, %r246;
	// begin inline asm
	{  cvt.f32.f16 %f516, %rs149;}

	// end inline asm
	mul.f32 	%f681, %f498, %f516;
	fma.rn.f32 	%f60, %f667, %f514, %f681;
	// begin inline asm
	ex2.approx.ftz.f32 %f517, %f524;
	// end inline asm
	// begin inline asm
	{  cvt.f32.f16 %f519, %rs150;}

	// end inline asm
	mul.f32 	%f682, %f498, %f519;
	fma.rn.f32 	%f61, %f669, %f517, %f682;
	// begin inline asm
	ex2.approx.ftz.f32 %f520, %f524;
	// end inline asm
	mov.b32 	{%rs151, %rs152}, %r247;
	// begin inline asm
	{  cvt.f32.f16 %f522, %rs151;}

	// end inline asm
	mul.f32 	%f683, %f498, %f522;
	fma.rn.f32 	%f62, %f671, %f520, %f683;
	// begin inline asm
	ex2.approx.ftz.f32 %f523, %f524;
	// end inline asm
	// begin inline asm
	{  cvt.f32.f16 %f525, %rs152;}

	// end inline asm
	mul.f32 	%f684, %f498, %f525;
	fma.rn.f32 	%f63, %f673, %f523, %f684;
	barrier.sync 	0;
	@%p24 bra 	$L__BB0_16;
	st.shared.f32 	[_ZZ20MHAFlashDecodeKernelP6__halfS0_S0_S0_PiE17cluster_local_max], %f54;
$L__BB0_16:
	barrier.cluster.arrive;
	barrier.cluster.wait;
	mov.u32 	%r17, %cluster_nctarank;
	add.s32 	%r18, %r17, -3;
	setp.gt.u32 	%p25, %r18, -3;
	@%p25 bra 	$L__BB0_44;
	add.s32 	%r19, %r17, -2;
	and.b32  	%r20, %r19, 3;
	setp.lt.u32 	%p26, %r18, 3;
	mov.b32 	%r290, 1;
	mov.f32 	%f732, %f54;
	@%p26 bra 	$L__BB0_37;
	add.s32 	%r288, %r1, 2;
	and.b32  	%r250, %r19, -4;
	neg.s32 	%r289, %r250;
	mov.b32 	%r287, 2;
	mov.f32 	%f732, %f54;
$L__BB0_19:
	setp.ne.s32 	%p27, %r3, 0;
	@%p27 bra 	$L__BB0_21;
	ld.shared.f32 	%f732, [_ZZ20MHAFlashDecodeKernelP6__halfS0_S0_S0_PiE17cluster_local_max];
	mov.u32 	%r251, _ZZ20MHAFlashDecodeKernelP6__halfS0_S0_S0_PiE17cluster_local_max;
	add.s32 	%r252, %r288, -1;
	rem.u32 	%r253, %r252, %r17;
	cvt.u64.u32 	%rd83, %r251;
	cvta.shared.u64 	%rd84, %rd83;
	mapa.u64	%rd121, %rd84, %r253;
$L__BB0_21:
	setp.ne.s32 	%p28, %r3, 0;
	barrier.cluster.arrive;
	barrier.cluster.wait;
	@%p28 bra 	$L__BB0_23;
	ld.f32 	%f685, [%rd121];
	max.f32 	%f686, %f685, %f732;
	st.f32 	[%rd121], %f686;
$L__BB0_23:
	setp.ne.s32 	%p29, %r3, 0;
	barrier.cluster.arrive;
	barrier.cluster.wait;
	@%p29 bra 	$L__BB0_25;
	ld.shared.f32 	%f732, [_ZZ20MHAFlashDecodeKernelP6__halfS0_S0_S0_PiE17cluster_local_max];
	mov.u32 	%r254, _ZZ20MHAFlashDecodeKernelP6__halfS0_S0_S0_PiE17cluster_local_max;
	rem.u32 	%r255, %r288, %r17;
	cvt.u64.u32 	%rd85, %r254;
	cvta.shared.u64 	%rd86, %rd85;
	mapa.u64	%rd121, %rd86, %r255;
$L__BB0_25:
	setp.ne.s32 	%p30, %r3, 0;
	barrier.cluster.arrive;
	barrier.cluster.wait;
	@%p30 bra 	$L__BB0_27;
	ld.f32 	%f687, [%rd121];
	max.f32 	%f688, %f687, %f732;
	st.f32 	[%rd121], %f688;
$L__BB0_27:
	setp.ne.s32 	%p31, %r3, 0;
	barrier.cluster.arrive;
	barrier.cluster.wait;
	@%p31 bra 	$L__BB0_29;
	ld.shared.f32 	%f732, [_ZZ20MHAFlashDecodeKernelP6__halfS0_S0_S0_PiE17cluster_local_max];
	mov.u32 	%r256, _ZZ20MHAFlashDecodeKernelP6__halfS0_S0_S0_PiE17cluster_local_max;
	add.s32 	%r257, %r288, 1;
	rem.u32 	%r258, %r257, %r17;
	cvt.u64.u32 	%rd87, %r256;
	cvta.shared.u64 	%rd88, %rd87;
	mapa.u64	%rd121, %rd88, %r258;
$L__BB0_29:
	setp.ne.s32 	%p32, %r3, 0;
	barrier.cluster.arrive;
	barrier.cluster.wait;
	@%p32 bra 	$L__BB0_31;
	ld.f32 	%f689, [%rd121];
	max.f32 	%f690, %f689, %f732;
	st.f32 	[%rd121], %f690;
$L__BB0_31:
	setp.ne.s32 	%p33, %r3, 0;
	barrier.cluster.arrive;
	barrier.cluster.wait;
	@%p33 bra 	$L__BB0_33;
	ld.shared.f32 	%f732, [_ZZ20MHAFlashDecodeKernelP6__halfS0_S0_S0_PiE17cluster_local_max];
	mov.u32 	%r259, _ZZ20MHAFlashDecodeKernelP6__halfS0_S0_S0_PiE17cluster_local_max;
	add.s32 	%r260, %r288, 2;
	rem.u32 	%r261, %r260, %r17;
	cvt.u64.u32 	%rd89, %r259;
	cvta.shared.u64 	%rd90, %rd89;
	mapa.u64	%rd121, %rd90, %r261;
$L__BB0_33:
	setp.ne.s32 	%p34, %r3, 0;
	barrier.cluster.arrive;
	barrier.cluster.wait;
	@%p34 bra 	$L__BB0_35;
	ld.f32 	%f691, [%rd121];
	max.f32 	%f692, %f691, %f732;
	st.f32 	[%rd121], %f692;
$L__BB0_35:
	barrier.cluster.arrive;
	barrier.cluster.wait;
	add.s32 	%r289, %r289, 4;
	add.s32 	%r288, %r288, 4;
	add.s32 	%r287, %r287, 4;
	setp.ne.s32 	%p35, %r289, 0;
	@%p35 bra 	$L__BB0_19;
	add.s32 	%r290, %r287, -1;
$L__BB0_37:
	setp.eq.s32 	%p36, %r20, 0;
	@%p36 bra 	$L__BB0_44;
	add.s32 	%r292, %r1, %r290;
	neg.s32 	%r291, %r20;
$L__BB0_39:
	.pragma "nounroll";
	setp.ne.s32 	%p37, %r3, 0;
	@%p37 bra 	$L__BB0_41;
	ld.shared.f32 	%f732, [_ZZ20MHAFlashDecodeKernelP6__halfS0_S0_S0_PiE17cluster_local_max];
	mov.u32 	%r262, _ZZ20MHAFlashDecodeKernelP6__halfS0_S0_S0_PiE17cluster_local_max;
	rem.u32 	%r263, %r292, %r17;
	cvt.u64.u32 	%rd91, %r262;
	cvta.shared.u64 	%rd92, %rd91;
	mapa.u64	%rd121, %rd92, %r263;
$L__BB0_41:
	setp.ne.s32 	%p38, %r3, 0;
	barrier.cluster.arrive;
	barrier.cluster.wait;
	@%p38 bra 	$L__BB0_43;
	ld.f32 	%f693, [%rd121];
	max.f32 	%f694, %f693, %f732;
	st.f32 	[%rd121], %f694;
$L__BB0_43:
	barrier.cluster.arrive;
	barrier.cluster.wait;
	add.s32 	%r292, %r292, 1;
	add.s32 	%r291, %r291, 1;
	setp.ne.s32 	%p39, %r291, 0;
	@%p39 bra 	$L__BB0_39;
$L__BB0_44:
	setp.ne.s32 	%p40, %r3, 0;
	ld.shared.f32 	%f697, [_ZZ20MHAFlashDecodeKernelP6__halfS0_S0_S0_PiE17cluster_local_max];
	sub.f32 	%f696, %f54, %f697;
	// begin inline asm
	ex2.approx.ftz.f32 %f695, %f696;
	// end inline asm
	mul.f32 	%f743, %f55, %f695;
	mul.f32 	%f78, %f695, %f56;
	mul.f32 	%f79, %f695, %f57;
	mul.f32 	%f80, %f695, %f58;
	mul.f32 	%f81, %f695, %f59;
	mul.f32 	%f82, %f695, %f60;
	mul.f32 	%f83, %f695, %f61;
	mul.f32 	%f84, %f695, %f62;
	mul.f32 	%f85, %f695, %f63;
	@%p40 bra 	$L__BB0_46;
	st.shared.f32 	[_ZZ20MHAFlashDecodeKernelP6__halfS0_S0_S0_PiE17cluster_local_sum], %f743;
$L__BB0_46:
	setp.gt.u32 	%p41, %r18, -3;
	barrier.cluster.arrive;
	barrier.cluster.wait;
	@%p41 bra 	$L__BB0_74;
	add.s32 	%r37, %r17, -2;
	and.b32  	%r38, %r37, 3;
	setp.lt.u32 	%p42, %r18, 3;
	mov.b32 	%r293, 1;
	@%p42 bra 	$L__BB0_67;
	add.s32 	%r297, %r1, 2;
	and.b32  	%r266, %r37, -4;
	neg.s32 	%r298, %r266;
	mov.b32 	%r296, 2;
$L__BB0_49:
	setp.ne.s32 	%p43, %r3, 0;
	@%p43 bra 	$L__BB0_51;
	ld.shared.f32 	%f743, [_ZZ20MHAFlashDecodeKernelP6__halfS0_S0_S0_PiE17cluster_local_sum];
	mov.u32 	%r267, _ZZ20MHAFlashDecodeKernelP6__halfS0_S0_S0_PiE17cluster_local_sum;
	add.s32 	%r268, %r297, -1;
	rem.u32 	%r269, %r268, %r17;
	cvt.u64.u32 	%rd93, %r267;
	cvta.shared.u64 	%rd94, %rd93;
	mapa.u64	%rd121, %rd94, %r269;
$L__BB0_51:
	setp.ne.s32 	%p44, %r3, 0;
	barrier.cluster.arrive;
	barrier.cluster.wait;
	@%p44 bra 	$L__BB0_53;
	atom.add.f32 	%f698, [%rd121], %f743;
$L__BB0_53:
	setp.ne.s32 	%p45, %r3, 0;
	barrier.cluster.arrive;
	barrier.cluster.wait;
	@%p45 bra 	$L__BB0_55;
	ld.shared.f32 	%f743, [_ZZ20MHAFlashDecodeKernelP6__halfS0_S0_S0_PiE17cluster_local_sum];
	mov.u32 	%r270, _ZZ20MHAFlashDecodeKernelP6__halfS0_S0_S0_PiE17cluster_local_sum;
	rem.u32 	%r271, %r297, %r17;
	cvt.u64.u32 	%rd95, %r270;
	cvta.shared.u64 	%rd96, %rd95;
	mapa.u64	%rd121, %rd96, %r271;
$L__BB0_55:
	setp.ne.s32 	%p46, %r3, 0;
	barrier.cluster.arrive;
	barrier.cluster.wait;
	@%p46 bra 	$L__BB0_57;
	atom.add.f32 	%f699, [%rd121], %f743;
$L__BB0_57:
	setp.ne.s32 	%p47, %r3, 0;
	barrier.cluster.arrive;
	barrier.cluster.wait;
	@%p47 bra 	$L__BB0_59;
	ld.shared.f32 	%f743, [_ZZ20MHAFlashDecodeKernelP6__halfS0_S0_S0_PiE17cluster_local_sum];
	mov.u32 	%r272, _ZZ20MHAFlashDecodeKernelP6__halfS0_S0_S0_PiE17cluster_local_sum;
	add.s32 	%r273, %r297, 1;
	rem.u32 	%r274, %r273, %r17;
	cvt.u64.u32 	%rd97, %r272;
	cvta.shared.u64 	%rd98, %rd97;
	mapa.u64	%rd121, %rd98, %r274;
$L__BB0_59:
	setp.ne.s32 	%p48, %r3, 0;
	barrier.cluster.arrive;
	barrier.cluster.wait;
	@%p48 bra 	$L__BB0_61;
	atom.add.f32 	%f700, [%rd121], %f743;
$L__BB0_61:
	setp.ne.s32 	%p49, %r3, 0;
	barrier.cluster.arrive;
	barrier.cluster.wait;
	@%p49 bra 	$L__BB0_63;
	ld.shared.f32 	%f743, [_ZZ20MHAFlashDecodeKernelP6__halfS0_S0_S0_PiE17cluster_local_sum];
	mov.u32 	%r275, _ZZ20MHAFlashDecodeKernelP6__halfS0_S0_S0_PiE17cluster_local_sum;
	add.s32 	%r276, %r297, 2;
	rem.u32 	%r277, %r276, %r17;
	cvt.u64.u32 	%rd99, %r275;
	cvta.shared.u64 	%rd100, %rd99;
	mapa.u64	%rd121, %rd100, %r277;
$L__BB0_63:
	setp.ne.s32 	%p50, %r3, 0;
	barrier.cluster.arrive;
	barrier.cluster.wait;
	@%p50 bra 	$L__BB0_65;
	atom.add.f32 	%f701, [%rd121], %f743;
$L__BB0_65:
	barrier.cluster.arrive;
	barrier.cluster.wait;
	add.s32 	%r298, %r298, 4;
	add.s32 	%r297, %r297, 4;
	add.s32 	%r296, %r296, 4;
	setp.eq.s32 	%p51, %r298, 0;
	@%p51 bra 	$L__BB0_66;
	bra.uni 	$L__BB0_49;
$L__BB0_66:
	add.s32 	%r293, %r296, -1;
$L__BB0_67:
	setp.eq.s32 	%p52, %r38, 0;
	@%p52 bra 	$L__BB0_74;
	add.s32 	%r295, %r1, %r293;
	neg.s32 	%r294, %r38;
$L__BB0_69:
	.pragma "nounroll";
	setp.ne.s32 	%p53, %r3, 0;
	@%p53 bra 	$L__BB0_71;
	ld.shared.f32 	%f743, [_ZZ20MHAFlashDecodeKernelP6__halfS0_S0_S0_PiE17cluster_local_sum];
	mov.u32 	%r278, _ZZ20MHAFlashDecodeKernelP6__halfS0_S0_S0_PiE17cluster_local_sum;
	rem.u32 	%r279, %r295, %r17;
	cvt.u64.u32 	%rd101, %r278;
	cvta.shared.u64 	%rd102, %rd101;
	mapa.u64	%rd121, %rd102, %r279;
$L__BB0_71:
	setp.ne.s32 	%p54, %r3, 0;
	barrier.cluster.arrive;
	barrier.cluster.wait;
	@%p54 bra 	$L__BB0_73;
	atom.add.f32 	%f702, [%rd121], %f743;
$L__BB0_73:
	barrier.cluster.arrive;
	barrier.cluster.wait;
	add.s32 	%r295, %r295, 1;
	add.s32 	%r294, %r294, 1;
	setp.eq.s32 	%p55, %r294, 0;
	@%p55 bra 	$L__BB0_74;
	bra.uni 	$L__BB0_69;
$L__BB0_74:
	setp.gt.u32 	%p56, %r3, 15;
	@%p56 bra 	$L__BB0_76;
	ld.shared.f32 	%f711, [_ZZ20MHAFlashDecodeKernelP6__halfS0_S0_S0_PiE17cluster_local_sum];
	rcp.rn.f32 	%f712, %f711;
	mul.f32 	%f703, %f78, %f712;
	// begin inline asm
	{  cvt.rn.f16.f32 %rs153, %f703;}

	// end inline asm
	mul.f32 	%f704, %f79, %f712;
	// begin inline asm
	{  cvt.rn.f16.f32 %rs154, %f704;}

	// end inline asm
	mul.f32 	%f705, %f80, %f712;
	// begin inline asm
	{  cvt.rn.f16.f32 %rs155, %f705;}

	// end inline asm
	mul.f32 	%f706, %f81, %f712;
	// begin inline asm
	{  cvt.rn.f16.f32 %rs156, %f706;}

	// end inline asm
	mul.f32 	%f707, %f82, %f712;
	// begin inline asm
	{  cvt.rn.f16.f32 %rs157, %f707;}

	// end inline asm
	mul.f32 	%f708, %f83, %f712;
	// begin inline asm
	{  cvt.rn.f16.f32 %rs158, %f708;}

	// end inline asm
	mul.f32 	%f709, %f84, %f712;
	// begin inline asm
	{  cvt.rn.f16.f32 %rs159, %f709;}

	// end inline asm
	mul.f32 	%f710, %f85, %f712;
	// begin inline asm
	{  cvt.rn.f16.f32 %rs160, %f710;}

	// end inline asm
	mov.b32 	%r280, {%rs159, %rs160};
	mov.b32 	%r281, {%rs157, %rs158};
	mov.b32 	%r282, {%rs155, %rs156};
	mov.b32 	%r283, {%rs153, %rs154};
	st.v4.b32 	[%rd6+16384], {%r283, %r282, %r281, %r280};
$L__BB0_76:
	ld.param.u64 	%rd107, [_Z20MHAFlashDecodeKernelP6__halfS0_S0_S0_Pi_param_0];
	barrier.sync 	0;
	add.s32 	%r284, %r5, %r3;
	mul.wide.u32 	%rd104, %r284, 2;
	add.s64 	%rd103, %rd107, %rd104;
	mul.wide.u32 	%rd105, %r3, 2;
	add.s64 	%rd106, %rd4, %rd105;
	ld.u16 	%rs162, [%rd106+16384];
	// begin inline asm
	{ atom.add.noftz.f16 %rs161,[%rd103],%rs162; }

	// end inline asm
	ret;

}


// ===== COMPILED SASS (sm_100) =====

	.target	sm_100

	.elftype	@"ET_EXEC"


//--------------------- .note.nv.tkinfo           --------------------------
	.section	.note.nv.tkinfo,"",@"SHT_NOTE"
	.sectionflags	@"SHF_NOTE_NV_TKINFO"
	.tkinfo
        /*0018*/ 	.word	0x00000002
        /*0030*/ 	.string	""
        /*0030*/ 	.string	"ptxas"
        /*0030*/ 	.string	"Cuda compilation tools, release 13.0, V13.0.88"
        /*0030*/ 	.string	"Build cuda_13.0.r13.0/compiler.36424714_0"
        /*0030*/ 	.string	"-arch sm_100 -m 64 "



//--------------------- .note.nv.cuinfo           --------------------------
	.section	.note.nv.cuinfo,"",@"SHT_NOTE"
	.sectionflags	@"SHF_NOTE_NV_CUINFO"
        /*0018*/ 	.short	0x0002
        /*001a*/ 	.short	0x0064
        /*001c*/ 	.short	0x0082
	.zero		2


//--------------------- .nv.info                  --------------------------
	.section	.nv.info,"",@"SHT_CUDA_INFO"
	.align	4


	//----- nvinfo : EIATTR_REGCOUNT
	.align		4
        /*0000*/ 	.byte	0x04, 0x2f
        /*0002*/ 	.short	(.L_1 - .L_0)
	.align		4
.L_0:
        /*0004*/ 	.word	index@(_Z20MHAFlashDecodeKernelP6__halfS0_S0_S0_Pi)
        /*0008*/ 	.word	0x00000030


	//----- nvinfo : EIATTR_FRAME_SIZE
	.align		4
.L_1:
        /*000c*/ 	.byte	0x04, 0x11
        /*000e*/ 	.short	(.L_3 - .L_2)
	.align		4
.L_2:
        /*0010*/ 	.word	index@($__internal_0_$__cuda_sm20_rcp_rn_f32_slowpath)
        /*0014*/ 	.word	0x00000000


	//----- nvinfo : EIATTR_FRAME_SIZE
	.align		4
.L_3:
        /*0018*/ 	.byte	0x04, 0x11
        /*001a*/ 	.short	(.L_5 - .L_4)
	.align		4
.L_4:
        /*001c*/ 	.word	index@(_Z20MHAFlashDecodeKernelP6__halfS0_S0_S0_Pi)
        /*0020*/ 	.word	0x00000000


	//----- nvinfo : EIATTR_MIN_STACK_SIZE
	.align		4
.L_5:
        /*0024*/ 	.byte	0x04, 0x12
        /*0026*/ 	.short	(.L_7 - .L_6)
	.align		4
.L_6:
        /*0028*/ 	.word	index@(_Z20MHAFlashDecodeKernelP6__halfS0_S0_S0_Pi)
        /*002c*/ 	.word	0x00000000
.L_7:


//--------------------- .nv.compat                --------------------------
	.section	.nv.compat,"",@"SHT_CUDA_COMPAT_INFO"
	.align	4
        /*0000*/ 	.byte	0x02, 0x09, 0x00, 0x00, 0x02, 0x02, 0x01, 0x00, 0x02, 0x05, 0x05, 0x00, 0x03, 0x07, 0x01, 0x01
        /*0010*/ 	.byte	0x02, 0x03, 0x00, 0x00, 0x02, 0x06, 0x01, 0x00, 0x04, 0x0b, 0x08, 0x00, 0x09, 0x00, 0x00, 0x00
        /*0020*/ 	.byte	0x00, 0x00, 0x00, 0x00


//--------------------- .nv.info._Z20MHAFlashDecodeKernelP6__halfS0_S0_S0_Pi --------------------------
	.section	.nv.info._Z20MHAFlashDecodeKernelP6__halfS0_S0_S0_Pi,"",@"SHT_CUDA_INFO"
	.sectionflags	@""
	.align	4


	//----- nvinfo : EIATTR_CUDA_API_VERSION
	.align		4
        /*0000*/ 	.byte	0x04, 0x37
        /*0002*/ 	.short	(.L_9 - .L_8)
.L_8:
        /*0004*/ 	.word	0x00000082


	//----- nvinfo : EIATTR_KPARAM_INFO
	.align		4
.L_9:
        /*0008*/ 	.byte	0x04, 0x17
        /*000a*/ 	.short	(.L_11 - .L_10)
.L_10:
        /*000c*/ 	.word	0x00000000
        /*0010*/ 	.short	0x0004
        /*0012*/ 	.short	0x0020
        /*0014*/ 	.byte	0x00, 0xf5, 0x21, 0x00


	//----- nvinfo : EIATTR_KPARAM_INFO
	.align		4
.L_11:
        /*0018*/ 	.byte	0x04, 0x17
        /*001a*/ 	.short	(.L_13 - .L_12)
.L_12:
        /*001c*/ 	.word	0x00000000
        /*0020*/ 	.short	0x0003
        /*0022*/ 	.short	0x0018
        /*0024*/ 	.byte	0x00, 0xf5, 0x21, 0x00


	//----- nvinfo : EIATTR_KPARAM_INFO
	.align		4
.L_13:
        /*0028*/ 	.byte	0x04, 0x17
        /*002a*/ 	.short	(.L_15 - .L_14)
.L_14:
        /*002c*/ 	.word	0x00000000
        /*0030*/ 	.short	0x0002
        /*0032*/ 	.short	0x0010
        /*0034*/ 	.byte	0x00, 0xf5, 0x21, 0x00


	//----- nvinfo : EIATTR_KPARAM_INFO
	.align		4
.L_15:
        /*0038*/ 	.byte	0x04, 0x17
        /*003a*/ 	.short	(.L_17 - .L_16)
.L_16:
        /*003c*/ 	.word	0x00000000
        /*0040*/ 	.short	0x0001
        /*0042*/ 	.short	0x0008
        /*0044*/ 	.byte	0x00, 0xf5, 0x21, 0x00


	//----- nvinfo : EIATTR_KPARAM_INFO
	.align		4
.L_17:
        /*0048*/ 	.byte	0x04, 0x17
        /*004a*/ 	.short	(.L_19 - .L_18)
.L_18:
        /*004c*/ 	.word	0x00000000
        /*0050*/ 	.short	0x0000
        /*0052*/ 	.short	0x0000
        /*0054*/ 	.byte	0x00, 0xf5, 0x21, 0x00


	//----- nvinfo : EIATTR_EXPLICIT_CLUSTER
	.align		4
.L_19:
        /*0058*/ 	.byte	0x01, 0x3e
	.zero		2


	//----- nvinfo : EIATTR_CTA_PER_CLUSTER
	.align		4
        /*005c*/ 	.byte	0x04, 0x3d
        /*005e*/ 	.short	(.L_21 - .L_20)
.L_20:
        /*0060*/ 	.word	0x00000004
        /*0064*/ 	.word	0x00000001
        /*0068*/ 	.word	0x00000001


	//----- nvinfo : EIATTR_SPARSE_MMA_MASK
	.align		4
.L_21:
        /*006c*/ 	.byte	0x03, 0x50
        /*006e*/ 	.short	0x0000


	//----- nvinfo : EIATTR_MAXREG_COUNT
	.align		4
        /*0070*/ 	.byte	0x03, 0x1b
        /*0072*/ 	.short	0x00ff


	//----- nvinfo : EIATTR_NUM_BARRIERS
	.align		4
        /*0074*/ 	.byte	0x02, 0x4c
        /*0076*/ 	.byte	0x01
	.zero		1


	//----- nvinfo : EIATTR_MERCURY_ISA_VERSION
	.align		4
        /*0078*/ 	.byte	0x03, 0x5f
        /*007a*/ 	.short	0x0101


	//----- nvinfo : EIATTR_COOP_GROUP_MASK_REGIDS
	.align		4
        /*007c*/ 	.byte	0x04, 0x29
        /*007e*/ 	.short	(.L_23 - .L_22)


	//   ....[0]....
.L_22:
        /*0080*/ 	.word	0xffffffff


	//   ....[1]....
        /*0084*/ 	.word	0xffffffff


	//   ....[2]....
        /*0088*/ 	.word	0xffffffff


	//   ....[3]....
        /*008c*/ 	.word	0xffffffff


	//   ....[4]....
        /*0090*/ 	.word	0xffffffff


	//   ....[5]....
        /*0094*/ 	.word	0xffffffff


	//   ....[6]....
        /*0098*/ 	.word	0xffffffff


	//   ....[7]....
        /*009c*/ 	.word	0xffffffff


	//   ....[8]....
        /*00a0*/ 	.word	0xffffffff


	//   ....[9]....
        /*00a4*/ 	.word	0xffffffff


	//   ....[10]....
        /*00a8*/ 	.word	0xffffffff


	//   ....[11]....
        /*00ac*/ 	.word	0xffffffff


	//   ....[12]....
        /*00b0*/ 	.word	0xffffffff


	//   ....[13]....
        /*00b4*/ 	.word	0xffffffff


	//   ....[14]....
        /*00b8*/ 	.word	0xffffffff


	//   ....[15]....
        /*00bc*/ 	.word	0xffffffff


	//   ....[16]....
        /*00c0*/ 	.word	0xffffffff


	//   ....[17]....
        /*00c4*/ 	.word	0xffffffff


	//   ....[18]....
        /*00c8*/ 	.word	0xffffffff


	//   ....[19]....
        /*00cc*/ 	.word	0xffffffff


	//   ....[20]....
        /*00d0*/ 	.word	0xffffffff


	//   ....[21]....
        /*00d4*/ 	.word	0xffffffff


	//   ....[22]....
        /*00d8*/ 	.word	0xffffffff


	//   ....[23]....
        /*00dc*/ 	.word	0xffffffff


	//   ....[24]....
        /*00e0*/ 	.word	0xffffffff


	//   ....[25]....
        /*00e4*/ 	.word	0xffffffff


	//----- nvinfo : EIATTR_COOP_GROUP_INSTR_OFFSETS
	.align		4
.L_23:
        /*00e8*/ 	.byte	0x04, 0x28
        /*00ea*/ 	.short	(.L_25 - .L_24)


	//   ....[0]....
.L_24:
        /*00ec*/ 	.word	0x00000310


	//   ....[1]....
        /*00f0*/ 	.word	0x00000670


	//   ....[2]....
        /*00f4*/ 	.word	0x00000bc0


	//   ....[3]....
        /*00f8*/ 	.word	0x00000d60


	//   ....[4]....
        /*00fc*/ 	.word	0x00000f60


	//   ....[5]....
        /*0100*/ 	.word	0x00000f70


	//   ....[6]....
        /*0104*/ 	.word	0x00000fa0


	//   ....[7]....
        /*0108*/ 	.word	0x00000fb0


	//   ....[8]....
        /*010c*/ 	.word	0x00000fe0


	//   ....[9]....
        /*0110*/ 	.word	0x00000ff0


	//   ....[10]....
        /*0114*/ 	.word	0x00001050


	//   ....[11]....
        /*0118*/ 	.word	0x00001060


	//   ....[12]....
        /*011c*/ 	.word	0x000014f0


	//   ....[13]....
        /*0120*/ 	.word	0x00001530


	//   ....[14]....
        /*0124*/ 	.word	0x000017a0


	//   ....[15]....
        /*0128*/ 	.word	0x000017b0


	//   ....[16]....
        /*012c*/ 	.word	0x00001810


	//   ....[17]....
        /*0130*/ 	.word	0x00001840


	//   ....[18]....
        /*0134*/ 	.word	0x000018f0


	//   ....[19]....
        /*0138*/ 	.word	0x00001900


	//   ....[20]....
        /*013c*/ 	.word	0x00001940


	//   ....[21]....
        /*0140*/ 	.word	0x00001960


	//   ....[22]....
        /*0144*/ 	.word	0x000019b0


	//   ....[23]....
        /*0148*/ 	.word	0x00001df0


	//   ....[24]....
        /*014c*/ 	.word	0x00002dc0


	//   ....[25]....
        /*0150*/ 	.word	0x00007b50


	//----- nvinfo : EIATTR_VRC_CTA_INIT_COUNT
	.align		4
.L_25:
        /*0154*/ 	.byte	0x02, 0x4a
	.zero		1
	.zero		1


	//----- nvinfo : EIATTR_MBARRIER_INSTR_OFFSETS
	.align		4
        /*0158*/ 	.byte	0x04, 0x39
        /*015a*/ 	.short	(.L_27 - .L_26)


	//   ....[0]....
.L_26:
        /*015c*/ 	.word	0x000001b0
        /*0160*/ 	.word	0x000000ff
        /*0164*/ 	.word	0x00000000
        /*0168*/ 	.short	0x0100
        /*016a*/ 	.byte	0x06
	.zero		1


	//   ....[1]....
        /*016c*/ 	.word	0x00000220
        /*0170*/ 	.word	0x000000ff
        /*0174*/ 	.word	0x00000008
        /*0178*/ 	.short	0x0100
        /*017a*/ 	.byte	0x06
	.zero		1


	//   ....[2]....
        /*017c*/ 	.word	0x00000250
        /*0180*/ 	.word	0x000000ff
        /*0184*/ 	.word	0x00000010
        /*0188*/ 	.short	0x0100
        /*018a*/ 	.byte	0x06
	.zero		1


	//   ....[3]....
        /*018c*/ 	.word	0x00000280
        /*0190*/ 	.word	0x000000ff
        /*0194*/ 	.word	0x00000018
        /*0198*/ 	.short	0x0100
        /*019a*/ 	.byte	0x06
	.zero		1


	//----- nvinfo : EIATTR_NUM_MBARRIERS
	.align		4
.L_27:
        /*019c*/ 	.byte	0x03, 0x38
        /*019e*/ 	.short	0x0004


	//----- nvinfo : EIATTR_ATOM16_EMUL_INSTR_REG_MAP
	.align		4
        /*01a0*/ 	.byte	0x04, 0x2e
        /*01a2*/ 	.short	(.L_29 - .L_28)


	//   ....[0]....
.L_28:
        /*01a4*/ 	.word	0x00007b90
        /*01a8*/ 	.short	0x0002
        /*01aa*/ 	.short	0x0000


	//   ....[1]....
        /*01ac*/ 	.word	0x00007bf0
        /*01b0*/ 	.short	0x0002
        /*01b2*/ 	.short	0x0000


	//----- nvinfo : EIATTR_EXIT_INSTR_OFFSETS
	.align		4
.L_29:
        /*01b4*/ 	.byte	0x04, 0x1c
        /*01b6*/ 	.short	(.L_31 - .L_30)


	//   ....[0]....
.L_30:
        /*01b8*/ 	.word	0x00007c30


	//----- nvinfo : EIATTR_CRS_STACK_SIZE
	.align		4
.L_31:
        /*01bc*/ 	.byte	0x04, 0x1e
        /*01be*/ 	.short	(.L_33 - .L_32)
.L_32:
        /*01c0*/ 	.word	0x00000000


	//----- nvinfo : EIATTR_CBANK_PARAM_SIZE
	.align		4
.L_33:
        /*01c4*/ 	.byte	0x03, 0x19
        /*01c6*/ 	.short	0x0028


	//----- nvinfo : EIATTR_PARAM_CBANK
	.align		4
        /*01c8*/ 	.byte	0x04, 0x0a
        /*01ca*/ 	.short	(.L_35 - .L_34)
	.align		4
.L_34:
        /*01cc*/ 	.word	index@(.nv.constant0._Z20MHAFlashDecodeKernelP6__halfS0_S0_S0_Pi)
        /*01d0*/ 	.short	0x0380
        /*01d2*/ 	.short	0x0028


	//----- nvinfo : EIATTR_SW_WAR
	.align		4
.L_35:
        /*01d4*/ 	.byte	0x04, 0x36
        /*01d6*/ 	.short	(.L_37 - .L_36)
.L_36:
        /*01d8*/ 	.word	0x00000008
.L_37:


//--------------------- .nv.callgraph             --------------------------
	.section	.nv.callgraph,"",@"SHT_CUDA_CALLGRAPH"
	.align	4
	.sectionentsize	8
	.align		4
        /*0000*/ 	.word	0x00000000
	.align		4
        /*0004*/ 	.word	0xffffffff
	.align		4
        /*0008*/ 	.word	0x00000000
	.align		4
        /*000c*/ 	.word	0xfffffffe
	.align		4
        /*0010*/ 	.word	0x00000000
	.align		4
        /*0014*/ 	.word	0xfffffffd
	.align		4
        /*0018*/ 	.word	0x00000000
	.align		4
        /*001c*/ 	.word	0xfffffffc


//--------------------- .text._Z20MHAFlashDecodeKernelP6__halfS0_S0_S0_Pi --------------------------
	.section	.text._Z20MHAFlashDecodeKernelP6__halfS0_S0_S0_Pi,"ax",@progbits
	.align	128
        .global         _Z20MHAFlashDecodeKernelP6__halfS0_S0_S0_Pi
        .type           _Z20MHAFlashDecodeKernelP6__halfS0_S0_S0_Pi,@function
        .size           _Z20MHAFlashDecodeKernelP6__halfS0_S0_S0_Pi,(.L_x_129 - _Z20MHAFlashDecodeKernelP6__halfS0_S0_S0_Pi)
        .other          _Z20MHAFlashDecodeKernelP6__halfS0_S0_S0_Pi,@"STO_CUDA_ENTRY STV_DEFAULT"
_Z20MHAFlashDecodeKernelP6__halfS0_S0_S0_Pi:
.text._Z20MHAFlashDecodeKernelP6__halfS0_S0_S0_Pi:
[----:B------:R-:W-:Y:S01]  /*0000*/  LDC R1, c[0x0][0x37c] ;  /* 0x0000df00ff017b82 */ /* 0x000fe20000000800 */
[----:B------:R-:W1:Y:S01]  /*0010*/  S2R R7, SR_TID.Y ;  /* 0x0000000000077919 */ /* 0x000e620000002200 */
[----:B------:R-:W2:Y:S06]  /*0020*/  LDCU UR8, c[0x0][0x360] ;  /* 0x00006c00ff0877ac */ /* 0x000eac0008000800 */
[----:B------:R-:W3:Y:S01]  /*0030*/  S2UR UR10, SR_CgaCtaId ;  /* 0x00000000000a79c3 */ /* 0x000ee20000008800 */
[----:B------:R-:W-:Y:S01]  /*0040*/  BSSY.RECONVERGENT B0, `(.L_x_0) ;  /* 0x0000027000007945 */ /* 0x000fe20003800200 */
[----:B------:R-:W1:Y:S01]  /*0050*/  S2R R2, SR_TID.Z ;  /* 0x0000000000027919 */ /* 0x000e620000002300 */
[----:B------:R-:W1:Y:S01]  /*0060*/  LDCU UR5, c[0x0][0x364] ;  /* 0x00006c80ff0577ac */ /* 0x000e620008000800 */
[----:B------:R-:W2:Y:S01]  /*0070*/  S2R R0, SR_TID.X ;  /* 0x0000000000007919 */ /* 0x000ea20000002100 */
[----:B------:R-:W-:-:S03]  /*0080*/  UMOV UR7, 0x400 ;  /* 0x0000040000077882 */ /* 0x000fc60000000000 */
[----:B------:R-:W4:Y:S01]  /*0090*/  S2UR UR6, SR_SWINHI ;  /* 0x00000000000679c3 */ /* 0x000f220000002f00 */
[----:B------:R-:W-:-:S04]  /*00a0*/  UIADD3 UR4, UPT, UPT, UR7, 0x30, URZ ;  /* 0x0000003007047890 */ /* 0x000fc8000fffe0ff */
[----:B---3--:R-:W-:Y:S01]  /*00b0*/  ULEA UR4, UR10, UR4, 0x18 ;  /* 0x000000040a047291 */ /* 0x008fe2000f8ec0ff */
[----:B-1----:R-:W-:-:S06]  /*00c0*/  IMAD R7, R2, UR5, R7 ;  /* 0x0000000502077c24 */ /* 0x002fcc000f8e0207 */
[----:B------:R-:W-:Y:S01]  /*00d0*/  UMOV UR4, UR4 ;  /* 0x0000000400047c82 */ /* 0x000fe20008000000 */
[----:B----4-:R-:W-:Y:S01]  /*00e0*/  UMOV UR5, UR6 ;  /* 0x0000000600057c82 */ /* 0x010fe20008000000 */
[----:B------:R-:W-:Y:S01]  /*00f0*/  UIADD3 UR4, UP0, UPT, UR4, 0x7f, URZ ;  /* 0x0000007f04047890 */ /* 0x000fe2000ff1e0ff */
[----:B--2---:R-:W-:-:S03]  /*0100*/  IMAD R7, R7, UR8, R0 ;  /* 0x0000000807077c24 */ /* 0x004fc6000f8e0200 */
[----:B------:R-:W-:Y:S02]  /*0110*/  UIADD3.X UR5, UPT, UPT, URZ, UR5, URZ, UP0, !UPT ;  /* 0x00000005ff057290 */ /* 0x000fe400087fe4ff */
[----:B------:R-:W-:Y:S01]  /*0120*/  ISETP.NE.AND P0, PT, R7, RZ, PT ;  /* 0x000000ff0700720c */ /* 0x000fe20003f05270 */
[----:B------:R-:W-:-:S12]  /*0130*/  ULOP3.LUT UR4, UR4, 0xffffff80, URZ, 0xc0, !UPT ;  /* 0xffffff8004047892 */ /* 0x000fd8000f8ec0ff */
[----:B------:R-:W-:Y:S05]  /*0140*/  @P0 BRA `(.L_x_1) ;  /* 0x0000000000580947 */ /* 0x000fea0003800000 */
[----:B------:R-:W-:Y:S02]  /*0150*/  UIADD3 UR6, UPT, UPT, UR7, 0x8, URZ ;  /* 0x0000000807067890 */ /* 0x000fe4000fffe0ff */
[----:B------:R-:W-:-:S04]  /*0160*/  UIADD3 UR12, UPT, UPT, -UR8, 0x100000, URZ ;  /* 0x00100000080c7890 */ /* 0x000fc8000fffe1ff */
[----:B------:R-:W-:Y:S02]  /*0170*/  USHF.L.U32 UR13, UR12, 0xb, URZ ;  /* 0x0000000b0c0d7899 */ /* 0x000fe400080006ff */
[----:B------:R-:W-:Y:S02]  /*0180*/  USHF.L.U32 UR12, UR12, 0x1, URZ ;  /* 0x000000010c0c7899 */ /* 0x000fe400080006ff */
[----:B------:R-:W-:Y:S01]  /*0190*/  ULEA UR6, UR10, UR6, 0x18 ;  /* 0x000000060a067291 */ /* 0x000fe2000f8ec0ff */
[----:B------:R-:W1:Y:S11]  /*01a0*/  FENCE.VIEW.ASYNC.S ;  /* 0x00000000000073c6 */ /* 0x000e760000000000 */
[----:B-1----:R1:W2:Y:S02]  /*01b0*/  SYNCS.EXCH.64 URZ, [UR6], UR12 ;  /* 0x0000000c06ff75b2 */ /* 0x0022a40008000100 */
[----:B------:R-:W-:Y:S01]  /*01c0*/  @!PT LDS RZ, [RZ] ;  /* 0x00000000fffff984 */ /* 0x000fe20000000800 */
[----:B------:R-:W-:Y:S01]  /*01d0*/  @!PT LDS RZ, [RZ] ;  /* 0x00000000fffff984 */ /* 0x000fe20000000800 */
[----:B------:R-:W-:Y:S01]  /*01e0*/  @!PT LDS RZ, [RZ] ;  /* 0x00000000fffff984 */ /* 0x000fe20000000800 */
[----:B------:R-:W-:Y:S01]  /*01f0*/  @!PT LDS RZ, [RZ] ;  /* 0x00000000fffff984 */ /* 0x000fe20000000800 */
[----:B--2---:R2:W-:Y:S06]  /*0200*/  MEMBAR.ALL.CTA ;  /* 0x0000000000007992 */ /* 0x0045ec0000008000 */
[----:B--2---:R-:W2:Y:S02]  /*0210*/  FENCE.VIEW.ASYNC.S ;  /* 0x00000000000073c6 */ /* 0x004ea40000000000 */
[----:B--2---:R1:W2:Y:S02]  /*0220*/  SYNCS.EXCH.64 URZ, [UR6+0x8], UR12 ;  /* 0x0000080c06ff75b2 */ /* 0x0042a40008000100 */
[----:B--2---:R2:W-:Y:S06]  /*0230*/  MEMBAR.ALL.CTA ;  /* 0x0000000000007992 */ /* 0x0045ec0000008000 */
[----:B--2---:R-:W2:Y:S02]  /*0240*/  FENCE.VIEW.ASYNC.S ;  /* 0x00000000000073c6 */ /* 0x004ea40000000000 */
[----:B--2---:R1:W2:Y:S02]  /*0250*/  SYNCS.EXCH.64 URZ, [UR6+0x10], UR12 ;  /* 0x0000100c06ff75b2 */ /* 0x0042a40008000100 */
[----:B--2---:R2:W-:Y:S06]  /*0260*/  MEMBAR.ALL.CTA ;  /* 0x0000000000007992 */ /* 0x0045ec0000008000 */
[----:B--2---:R-:W2:Y:S02]  /*0270*/  FENCE.VIEW.ASYNC.S ;  /* 0x00000000000073c6 */ /* 0x004ea40000000000 */
[----:B--2---:R1:W2:Y:S02]  /*0280*/  SYNCS.EXCH.64 URZ, [UR6+0x18], UR12 ;  /* 0x0000180c06ff75b2 */ /* 0x0042a40008000100 */
[----:B--2---:R2:W-:Y:S06]  /*0290*/  MEMBAR.ALL.CTA ;  /* 0x0000000000007992 */ /* 0x0045ec0000008000 */
[----:B-12---:R-:W2:Y:S02]  /*02a0*/  FENCE.VIEW.ASYNC.S ;  /* 0x00000000000073c6 */ /* 0x006ea40000000000 */
.L_x_1:
[----:B------:R-:W-:Y:S05]  /*02b0*/  BSYNC.RECONVERGENT B0 ;  /* 0x0000000000007941 */ /* 0x000fea0003800200 */
.L_x_0:
[----:B------:R-:W1:Y:S01]  /*02c0*/  S2UR UR6, SR_CTAID.Z ;  /* 0x00000000000679c3 */ /* 0x000e620000002700 */
[----:B------:R-:W-:-:S05]  /*02d0*/  CS2R.32 R37, SR_CgaSize ;  /* 0x0000000000257805 */ /* 0x000fca0000008a00 */
[----:B------:R-:W-:-:S05]  /*02e0*/  IMAD R37, R37, -0xa0, RZ ;  /* 0xffffff6025257824 */ /* 0x000fca00078e02ff */
[----:B------:R-:W-:-:S14]  /*02f0*/  R2UR UR7, R37 ;  /* 0x00000000250772ca */ /* 0x000fdc00000e0000 */
[----:B------:R-:W3:Y:S01]  /*0300*/  LDCU UR7, c[0x0][UR7+0x2b8] ;  /* 0x00005700070777ac */ /* 0x000ee20008000800 */
[----:B--2---:R-:W-:Y:S08]  /*0310*/  BAR.SYNC.DEFER_BLOCKING 0x0 ;  /* 0x0000000000007b1d */ /* 0x004ff00000010000 */
[----:B------:R-:W2:Y:S01]  /*0320*/  S2UR UR8, SR_CTAID.Y ;  /* 0x00000000000879c3 */ /* 0x000ea20000002600 */
[----:B------:R-:W-:-:S05]  /*0330*/  CS2R.32 R37, SR_CgaSize ;  /* 0x0000000000257805 */ /* 0x000fca0000008a00 */
[----:B------:R-:W-:-:S05]  /*0340*/  IMAD R37, R37, -0xa0, RZ ;  /* 0xffffff6025257824 */ /* 0x000fca00078e02ff */
[----:B------:R-:W-:-:S14]  /*0350*/  R2UR UR9, R37 ;  /* 0x00000000250972ca */ /* 0x000fdc00000e0000 */
[----:B------:R-:W4:Y:S01]  /*0360*/  LDCU UR9, c[0x0][UR9+0x2b4] ;  /* 0x00005680090977ac */ /* 0x000f220008000800 */
[----:B------:R-:W-:-:S05]  /*0370*/  CS2R.32 R37, SR_CgaSize ;  /* 0x0000000000257805 */ /* 0x000fca0000008a00 */
[----:B------:R-:W-:-:S05]  /*0380*/  IMAD R37, R37, -0xa0, RZ ;  /* 0xffffff6025257824 */ /* 0x000fca00078e02ff */
[----:B------:R-:W-:-:S14]  /*0390*/  R2UR UR12, R37 ;  /* 0x00000000250c72ca */ /* 0x000fdc00000e0000 */
[----:B------:R-:W5:Y:S01]  /*03a0*/  LDCU UR12, c[0x0][UR12+0x2b0] ;  /* 0x000056000c0c77ac */ /* 0x000f620008000800 */
[----:B------:R-:W5:Y:S01]  /*03b0*/  S2UR UR11, SR_CTAID.X ;  /* 0x00000000000b79c3 */ /* 0x000f620000002500 */
[----:B------:R-:W-:Y:S01]  /*03c0*/  UIMAD UR10, UR10, 0x280, URZ ;  /* 0x000002800a0a78a4 */ /* 0x000fe2000f8e02ff */
[----:B-1----:R-:W-:-:S06]  /*03d0*/  I2FP.F32.U32 R0, UR6 ;  /* 0x0000000600007c45 */ /* 0x002fcc0008201000 */
[----:B------:R-:W1:Y:S01]  /*03e0*/  LDC.64 R8, c[0x0][0x388] ;  /* 0x0000e200ff087b82 */ /* 0x000e620000000a00 */
[----:B---3--:R-:W-:Y:S01]  /*03f0*/  FMUL R0, R0, UR7 ;  /* 0x0000000700007c20 */ /* 0x008fe20008400000 */
[----:B--2---:R-:W-:Y:S02]  /*0400*/  I2FP.F32.U32 R2, UR8 ;  /* 0x0000000800027c45 */ /* 0x004fe40008201000 */
[----:B------:R-:W-:-:S05]  /*0410*/  CS2R.32 R37, SR_CgaSize ;  /* 0x0000000000257805 */ /* 0x000fca0000008a00 */
[----:B------:R-:W-:-:S05]  /*0420*/  IMAD R37, R37, -0xa0, RZ ;  /* 0xffffff6025257824 */ /* 0x000fca00078e02ff */
[----:B------:R-:W-:-:S14]  /*0430*/  R2UR UR8, R37 ;  /* 0x00000000250872ca */ /* 0x000fdc00000e0000 */
[----:B------:R-:W2:Y:S01]  /*0440*/  LDCU UR8, c[0x0][UR8+0x2c4] ;  /* 0x00005880080877ac */ /* 0x000ea20008000800 */
[----:B------:R-:W3:Y:S01]  /*0450*/  LDC.64 R4, c[0x0][0x390] ;  /* 0x0000e400ff047b82 */ /* 0x000ee20000000a00 */
[----:B------:R-:W2:Y:S01]  /*0460*/  F2I.U32.TRUNC.NTZ R0, R0 ;  /* 0x0000000000007305 */ /* 0x000ea2000020f000 */
[----:B----4-:R-:W-:Y:S01]  /*0470*/  FMUL R2, R2, UR9 ;  /* 0x0000000902027c20 */ /* 0x010fe20008400000 */
[----:B------:R-:W-:-:S05]  /*0480*/  CS2R.32 R37, SR_CgaSize ;  /* 0x0000000000257805 */ /* 0x000fca0000008a00 */
[----:B------:R-:W-:-:S05]  /*0490*/  IMAD R37, R37, -0xa0, RZ ;  /* 0xffffff6025257824 */ /* 0x000fca00078e02ff */
[----:B------:R-:W-:-:S14]  /*04a0*/  R2UR UR9, R37 ;  /* 0x00000000250972ca */ /* 0x000fdc00000e0000 */
[----:B------:R-:W4:Y:S01]  /*04b0*/  LDCU UR9, c[0x0][UR9+0x2c0] ;  /* 0x00005800090977ac */ /* 0x000f220008000800 */
[----:B-----5:R-:W-:Y:S01]  /*04c0*/  I2FP.F32.U32 R3, UR11 ;  /* 0x0000000b00037c45 */ /* 0x020fe20008201000 */
[----:B------:R-:W5:Y:S04]  /*04d0*/  F2I.U32.TRUNC.NTZ R2, R2 ;  /* 0x0000000200027305 */ /* 0x000f68000020f000 */
[----:B------:R-:W-:Y:S01]  /*04e0*/  FMUL R3, R3, UR12 ;  /* 0x0000000c03037c20 */ /* 0x000fe20008400000 */
[----:B------:R-:W3:Y:S01]  /*04f0*/  LDCU.64 UR12, c[0x0][0x358] ;  /* 0x00006b00ff0c77ac */ /* 0x000ee20008000a00 */
[----:B--2---:R-:W-:-:S04]  /*0500*/  R2UR UR6, R0 ;  /* 0x00000000000672ca */ /* 0x004fc800000e0000 */
[----:B------:R-:W2:Y:S01]  /*0510*/  F2I.U32.TRUNC.NTZ R3, R3 ;  /* 0x0000000300037305 */ /* 0x000ea2000020f000 */
[----:B------:R-:W-:-:S04]  /*0520*/  SHF.L.U32 R0, R7, 0x3, RZ ;  /* 0x0000000307007819 */ /* 0x000fc800000006ff */
[----:B------:R-:W-:Y:S02]  /*0530*/  LOP3.LUT R0, R0, 0x78, RZ, 0xc0, !PT ;  /* 0x0000007800007812 */ /* 0x000fe400078ec0ff */
[----:B-----5:R-:W-:Y:S02]  /*0540*/  R2UR UR7, R2 ;  /* 0x00000000020772ca */ /* 0x020fe400000e0000 */
[----:B--2---:R-:W-:Y:S02]  /*0550*/  R2UR UR11, R3 ;  /* 0x00000000030b72ca */ /* 0x004fe400000e0000 */
[----:B------:R-:W2:Y:S09]  /*0560*/  LDC.64 R2, c[0x0][0x398] ;  /* 0x0000e600ff027b82 */ /* 0x000eb20000000a00 */
[----:B------:R-:W-:Y:S01]  /*0570*/  UIMAD UR8, UR8, UR6, UR7 ;  /* 0x00000006080872a4 */ /* 0x000fe2000f8e0207 */
[----:B------:R-:W5:Y:S03]  /*0580*/  LDCU.64 UR6, c[0x0][0x3a0] ;  /* 0x00007400ff0677ac */ /* 0x000f660008000a00 */
[----:B----4-:R-:W-:-:S04]  /*0590*/  UIMAD UR8, UR8, UR9, UR11 ;  /* 0x00000009080872a4 */ /* 0x010fc8000f8e020b */
[----:B------:R-:W-:Y:S02]  /*05a0*/  USHF.L.U32 UR9, UR8, 0x7, URZ ;  /* 0x0000000708097899 */ /* 0x000fe400080006ff */
[----:B------:R-:W-:Y:S02]  /*05b0*/  ULOP3.LUT UR8, UR8, 0x1f, URZ, 0xc0, !UPT ;  /* 0x0000001f08087892 */ /* 0x000fe4000f8ec0ff */
[----:B------:R-:W-:Y:S02]  /*05c0*/  ULOP3.LUT UR9, UR9, 0xf80, URZ, 0xc0, !UPT ;  /* 0x00000f8009097892 */ /* 0x000fe4000f8ec0ff */
[----:B------:R-:W-:-:S04]  /*05d0*/  UIMAD UR8, UR8, 0xa00, UR10 ;  /* 0x00000a00080878a4 */ /* 0x000fc8000f8e020a */
[----:B------:R-:W-:Y:S01]  /*05e0*/  LOP3.LUT R13, R0, UR9, RZ, 0xfc, !PT ;  /* 0x00000009000d7c12 */ /* 0x000fe2000f8efcff */
[----:B-----5:R-:W-:-:S04]  /*05f0*/  UIMAD.WIDE.U32 UR6, UR8, 0x4, UR6 ;  /* 0x00000004080678a5 */ /* 0x020fc8000f8e0006 */
[----:B-1----:R-:W-:Y:S02]  /*0600*/  IMAD.WIDE.U32 R8, R13, 0x2, R8 ;  /* 0x000000020d087825 */ /* 0x002fe400078e0008 */
[----:B------:R-:W-:Y:S02]  /*0610*/  MOV R14, UR6 ;  /* 0x00000006000e7c02 */ /* 0x000fe40008000f00 */
[----:B------:R-:W-:Y:S02]  /*0620*/  MOV R15, UR7 ;  /* 0x00000007000f7c02 */ /* 0x000fe40008000f00 */
[----:B------:R-:W-:Y:S01]  /*0630*/  MOV R16, UR6 ;  /* 0x0000000600107c02 */ /* 0x000fe20008000f00 */
[----:B---3--:R-:W3:Y:S01]  /*0640*/  LDG.E.128 R8, desc[UR12][R8.64] ;  /* 0x0000000c08087981 */ /* 0x008ee2000c1e1d00 */
[----:B------:R-:W-:Y:S02]  /*0650*/  MOV R17, UR7 ;  /* 0x0000000700117c02 */ /* 0x000fe40008000f00 */
[----:B------:R-:W-:Y:S01]  /*0660*/  MOV R18, UR6 ;  /* 0x0000000600127c02 */ /* 0x000fe20008000f00 */
[----:B------:R-:W-:Y:S01]  /*0670*/  BAR.SYNC.DEFER_BLOCKING 0x0 ;  /* 0x0000000000007b1d */ /* 0x000fe20000010000 */
[----:B------:R-:W-:-:S02]  /*0680*/  MOV R19, UR7 ;  /* 0x0000000700137c02 */ /* 0x000fc40008000f00 */
[----:B------:R-:W-:-:S03]  /*0690*/  MOV R20, UR6 ;  /* 0x0000000600147c02 */ /* 0x000fc60008000f00 */
[----:B------:R-:W4:Y:S01]  /*06a0*/  LDG.E R14, desc[UR12][R14.64] ;  /* 0x0000000c0e0e7981 */ /* 0x000f22000c1e1900 */
[----:B------:R-:W-:-:S03]  /*06b0*/  MOV R21, UR7 ;  /* 0x0000000700157c02 */ /* 0x000fc60008000f00 */
[----:B------:R-:W5:Y:S04]  /*06c0*/  LDG.E R16, desc[UR12][R16.64+0x4] ;  /* 0x0000040c10107981 */ /* 0x000f68000c1e1900 */
[----:B------:R-:W2:Y:S04]  /*06d0*/  LDG.E R18, desc[UR12][R18.64] ;  /* 0x0000000c12127981 */ /* 0x000ea8000c1e1900 */
[----:B------:R-:W3:Y:S01]  /*06e0*/  LDG.E R20, desc[UR12][R20.64+0x4] ;  /* 0x0000040c14147981 */ /* 0x000ee2000c1e1900 */
[----:B------:R-:W-:-:S04]  /*06f0*/  SHF.R.U32.HI R12, RZ, 0x3, R7 ;  /* 0x00000003ff0c7819 */ /* 0x000fc80000011607 */
[----:B------:R-:W-:Y:S01]  /*0700*/  SHF.L.U32 R23, R12, 0x7, RZ ;  /* 0x000000070c177819 */ /* 0x000fe200000006ff */
[----:B------:R-:W-:-:S03]  /*0710*/  UMOV UR8, UR4 ;  /* 0x0000000400087c82 */ /* 0x000fc60008000000 */
[----:B------:R-:W-:-:S04]  /*0720*/  LOP3.LUT R23, R0, 0xffffff00, R23, 0xf8, !PT ;  /* 0xffffff0000177812 */ /* 0x000fc800078ef817 */
[----:B------:R-:W-:Y:S02]  /*0730*/  LEA R23, R23, UR8, 0x1 ;  /* 0x0000000817177c11 */ /* 0x000fe4000f8e08ff */
[----:B------:R-:W-:Y:S01]  /*0740*/  LOP3.LUT R12, R12, 0x1ffffffe, RZ, 0xc0, !PT ;  /* 0x1ffffffe0c0c7812 */ /* 0x000fe200078ec0ff */
[----:B------:R-:W-:Y:S01]  /*0750*/  HFMA2 R34, -RZ, RZ, 0, 0 ;  /* 0x00000000ff227431 */ /* 0x000fe200000001ff */
[----:B------:R-:W-:Y:S02]  /*0760*/  MOV R36, 0xff800000 ;  /* 0xff80000000247802 */ /* 0x000fe40000000f00 */
[----:B------:R-:W-:Y:S02]  /*0770*/  CS2R R32, SRZ ;  /* 0x0000000000207805 */ /* 0x000fe4000001ff00 */
[----:B------:R-:W-:Y:S02]  /*0780*/  CS2R R30, SRZ ;  /* 0x00000000001e7805 */ /* 0x000fe4000001ff00 */
[----:B------:R-:W-:-:S02]  /*0790*/  CS2R R28, SRZ ;  /* 0x00000000001c7805 */ /* 0x000fc4000001ff00 */
[----:B------:R-:W-:Y:S02]  /*07a0*/  CS2R R26, SRZ ;  /* 0x00000000001a7805 */ /* 0x000fe4000001ff00 */
[----:B------:R-:W-:Y:S01]  /*07b0*/  IADD3 R37, PT, PT, R12, UR10, RZ ;  /* 0x0000000a0c257c10 */ /* 0x000fe2000fffe0ff */
[----:B------:R-:W-:Y:S01]  /*07c0*/  UMOV UR11, 0x1 ;  /* 0x00000001000b7882 */ /* 0x000fe20000000000 */
[-C--:B----4-:R-:W-:Y:S02]  /*07d0*/  LEA R15, R14, R13.reuse, 0xc ;  /* 0x0000000d0e0f7211 */ /* 0x090fe400078e60ff */
[----:B-----5:R-:W-:-:S03]  /*07e0*/  LEA R17, R16, R13, 0xc ;  /* 0x0000000d10117211 */ /* 0x020fc600078e60ff */
[----:B------:R-:W-:Y:S01]  /*07f0*/  IMAD.WIDE.U32 R14, R15, 0x2, R4 ;  /* 0x000000020f0e7825 */ /* 0x000fe200078e0004 */
[----:B--2---:R-:W-:-:S03]  /*0800*/  LEA R19, R18, R13, 0xc ;  /* 0x0000000d12137211 */ /* 0x004fc600078e60ff */
[----:B------:R-:W-:Y:S01]  /*0810*/  IMAD.WIDE.U32 R16, R17, 0x2, R4 ;  /* 0x0000000211107825 */ /* 0x000fe200078e0004 */
[----:B------:R-:W-:Y:S01]  /*0820*/  @!PT LDS RZ, [RZ] ;  /* 0x00000000fffff984 */ /* 0x000fe20000000800 */
[----:B------:R-:W-:Y:S01]  /*0830*/  @!PT LDS RZ, [RZ] ;  /* 0x00000000fffff984 */ /* 0x000fe20000000800 */
[----:B------:R-:W-:Y:S01]  /*0840*/  @!PT LDS RZ, [RZ] ;  /* 0x00000000fffff984 */ /* 0x000fe20000000800 */
[----:B------:R1:W-:Y:S01]  /*0850*/  LDGSTS.E.BYPASS.128 [R23], desc[UR12][R14.64] ;  /* 0x000000000e177fae */ /* 0x0003e2000b98180c */
[----:B---3--:R-:W-:Y:S02]  /*0860*/  LEA R21, R20, R13, 0xc ;  /* 0x0000000d14157211 */ /* 0x008fe400078e60ff */
[--C-:B------:R-:W-:Y:S01]  /*0870*/  IMAD.WIDE.U32 R18, R19, 0x2, R2.reuse ;  /* 0x0000000213127825 */ /* 0x100fe200078e0002 */
[----:B------:R1:W-:Y:S03]  /*0880*/  LDGSTS.E.BYPASS.128 [R23+0x100], desc[UR12][R16.64] ;  /* 0x0010000010177fae */ /* 0x0003e6000b98180c */
[----:B------:R-:W-:Y:S01]  /*0890*/  IMAD.WIDE.U32 R20, R21, 0x2, R2 ;  /* 0x0000000215147825 */ /* 0x000fe200078e0002 */
[----:B------:R-:W0:Y:S04]  /*08a0*/  LDGDEPBAR ;  /* 0x00000000000079af */ /* 0x000e280000000000 */
[----:B------:R1:W-:Y:S04]  /*08b0*/  LDGSTS.E.BYPASS.128 [R23+0x1000], desc[UR12][R18.64] ;  /* 0x0100000012177fae */ /* 0x0003e8000b98180c */
[----:B------:R1:W-:Y:S04]  /*08c0*/  LDGSTS.E.BYPASS.128 [R23+0x1100], desc[UR12][R20.64] ;  /* 0x0110000014177fae */ /* 0x0003e8000b98180c */
[----:B------:R-:W0:Y:S01]  /*08d0*/  LDGDEPBAR ;  /* 0x00000000000079af */ /* 0x000e220000000000 */
[----:B------:R-:W-:-:S02]  /*08e0*/  HADD2.F32 R6, -RZ, R8.H0_H0 ;  /* 0x20000008ff067230 */ /* 0x000fc40000004100 */
[----:B------:R-:W-:Y:S02]  /*08f0*/  HADD2.F32 R0, -RZ, R8.H1_H1 ;  /* 0x30000008ff007230 */ /* 0x000fe40000004100 */
[--C-:B------:R-:W-:Y:S02]  /*0900*/  HADD2.F32 R2, -RZ, R9.reuse.H0_H0 ;  /* 0x20000009ff027230 */ /* 0x100fe40000004100 */
[----:B------:R-:W-:Y:S02]  /*0910*/  HADD2.F32 R3, -RZ, R9.H1_H1 ;  /* 0x30000009ff037230 */ /* 0x000fe40000004100 */
[--C-:B------:R-:W-:Y:S02]  /*0920*/  HADD2.F32 R4, -RZ, R10.reuse.H0_H0 ;  /* 0x2000000aff047230 */ /* 0x100fe40000004100 */
[----:B------:R-:W-:Y:S02]  /*0930*/  HADD2.F32 R24, -RZ, R10.H1_H1 ;  /* 0x3000000aff187230 */ /* 0x000fe40000004100 */
[----:B------:R-:W-:-:S02]  /*0940*/  HADD2.F32 R5, -RZ, R11.H0_H0 ;  /* 0x2000000bff057230 */ /* 0x000fc40000004100 */
[----:B-1----:R-:W-:-:S07]  /*0950*/  HADD2.F32 R25, -RZ, R11.H1_H1 ;  /* 0x3000000bff197230 */ /* 0x002fce0000004100 */
.L_x_2:
[----:B------:R-:W-:Y:S01]  /*0960*/  MOV R13, UR7 ;  /* 0x00000007000d7c02 */ /* 0x000fe20008000f00 */
[----:B------:R-:W1:Y:S01]  /*0970*/  LDC.64 R8, c[0x0][0x390] ;  /* 0x0000e400ff087b82 */ /* 0x000e620000000a00 */
[----:B------:R-:W-:Y:S02]  /*0980*/  MOV R12, UR6 ;  /* 0x00000006000c7c02 */ /* 0x000fe40008000f00 */
[----:B------:R-:W-:Y:S02]  /*0990*/  MOV R11, UR7 ;  /* 0x00000007000b7c02 */ /* 0x000fe40008000f00 */
[----:B------:R-:W-:Y:S01]  /*09a0*/  MOV R10, UR6 ;  /* 0x00000006000a7c02 */ /* 0x000fe20008000f00 */
[----:B------:R-:W2:Y:S04]  /*09b0*/  LDG.E R13, desc[UR12][R12.64] ;  /* 0x0000000c0c0d7981 */ /* 0x000ea8000c1e1900 */
[----:B------:R-:W3:Y:S01]  /*09c0*/  LDG.E R11, desc[UR12][R10.64+0x4] ;  /* 0x0000040c0a0b7981 */ /* 0x000ee2000c1e1900 */
[----:B------:R-:W-:Y:S01]  /*09d0*/  SHF.L.U32 R14, R7, 0x3, RZ ;  /* 0x00000003070e7819 */ /* 0x000fe200000006ff */
[----:B------:R-:W-:Y:S01]  /*09e0*/  USHF.L.U32 UR8, UR11, 0xd, URZ ;  /* 0x0000000d0b087899 */ /* 0x000fe200080006ff */
[----:B------:R-:W-:Y:S01]  /*09f0*/  SHF.R.U32.HI R15, RZ, 0x3, R7 ;  /* 0x00000003ff0f7819 */ /* 0x000fe20000011607 */
[----:B------:R-:W-:Y:S01]  /*0a00*/  UMOV UR10, UR4 ;  /* 0x00000004000a7c82 */ /* 0x000fe20008000000 */
[----:B------:R-:W-:Y:S01]  /*0a10*/  LOP3.LUT R14, R14, 0x78, RZ, 0xc0, !PT ;  /* 0x000000780e0e7812 */ /* 0x000fe200078ec0ff */
[----:B------:R-:W-:Y:S01]  /*0a20*/  ULOP3.LUT UR8, UR8, 0x2000, URZ, 0xc0, !UPT ;  /* 0x0000200008087892 */ /* 0x000fe2000f8ec0ff */
[----:B------:R-:W-:-:S02]  /*0a30*/  SHF.L.U32 R15, R15, 0x7, RZ ;  /* 0x000000070f0f7819 */ /* 0x000fc400000006ff */
[C---:B------:R-:W-:Y:S02]  /*0a40*/  LOP3.LUT R20, R14.reuse, UR9, RZ, 0xfc, !PT ;  /* 0x000000090e147c12 */ /* 0x040fe4000f8efcff */
[----:B------:R-:W-:Y:S02]  /*0a50*/  LOP3.LUT R38, R14, 0xffffff00, R15, 0xf8, !PT ;  /* 0xffffff000e267812 */ /* 0x000fe400078ef80f */
[----:B------:R-:W-:Y:S02]  /*0a60*/  MOV R39, 0x2 ;  /* 0x0000000200277802 */ /* 0x000fe40000000f00 */
[----:B------:R-:W-:-:S04]  /*0a70*/  LEA R35, R38, UR10, 0x1 ;  /* 0x0000000a26237c11 */ /* 0x000fc8000f8e08ff */
[----:B------:R-:W-:Y:S01]  /*0a80*/  IADD3 R35, PT, PT, R35, UR8, RZ ;  /* 0x0000000823237c10 */ /* 0x000fe2000fffe0ff */
[----:B------:R-:W-:-:S04]  /*0a90*/  USHF.L.U32 UR8, UR11, 0xc, URZ ;  /* 0x0000000c0b087899 */ /* 0x000fc800080006ff */
[----:B------:R-:W-:-:S06]  /*0aa0*/  ULOP3.LUT UR8, UR8, 0x1000, URZ, 0xc, !UPT ;  /* 0x0000100008087892 */ /* 0x000fcc000f8e0cff */
[----:B------:R-:W-:-:S05]  /*0ab0*/  IADD3 R38, PT, PT, R38, UR8, RZ ;  /* 0x0000000826267c10 */ /* 0x000fca000fffe0ff */
[----:B------:R-:W-:Y:S01]  /*0ac0*/  IMAD.WIDE.U32 R38, R38, R39, UR4 ;  /* 0x0000000426267e25 */ /* 0x000fe2000f8e0027 */
[----:B------:R-:W-:Y:S02]  /*0ad0*/  MOV R23, UR7 ;  /* 0x0000000700177c02 */ /* 0x000fe40008000f00 */
[----:B------:R-:W-:Y:S02]  /*0ae0*/  MOV R22, UR6 ;  /* 0x0000000600167c02 */ /* 0x000fe40008000f00 */
[----:B------:R-:W-:Y:S02]  /*0af0*/  MOV R19, UR7 ;  /* 0x0000000700137c02 */ /* 0x000fe40008000f00 */
[----:B------:R-:W-:Y:S02]  /*0b00*/  MOV R18, UR6 ;  /* 0x0000000600127c02 */ /* 0x000fe40008000f00 */
[-C--:B--2---:R-:W-:Y:S02]  /*0b10*/  LEA R13, R13, R20.reuse, 0xc ;  /* 0x000000140d0d7211 */ /* 0x084fe400078e60ff */
[----:B---3--:R-:W-:-:S03]  /*0b20*/  LEA R11, R11, R20, 0xc ;  /* 0x000000140b0b7211 */ /* 0x008fc600078e60ff */
[----:B-1----:R-:W-:-:S04]  /*0b30*/  IMAD.WIDE.U32 R12, R13, 0x2, R8 ;  /* 0x000000020d0c7825 */ /* 0x002fc800078e0008 */
[----:B------:R-:W-:Y:S01]  /*0b40*/  IMAD.WIDE.U32 R14, R11, 0x2, R8 ;  /* 0x000000020b0e7825 */ /* 0x000fe200078e0008 */
[----:B------:R-:W-:Y:S01]  /*0b50*/  @!PT LDS RZ, [RZ] ;  /* 0x00000000fffff984 */ /* 0x000fe20000000800 */
[----:B------:R-:W-:Y:S01]  /*0b60*/  @!PT LDS RZ, [RZ] ;  /* 0x00000000fffff984 */ /* 0x000fe20000000800 */
[----:B------:R-:W-:Y:S01]  /*0b70*/  @!PT LDS RZ, [RZ] ;  /* 0x00000000fffff984 */ /* 0x000fe20000000800 */
[----:B------:R1:W-:Y:S04]  /*0b80*/  LDGSTS.E.BYPASS.128 [R35], desc[UR12][R12.64] ;  /* 0x000000000c237fae */ /* 0x0003e8000b98180c */
[----:B------:R-:W-:Y:S04]  /*0b90*/  LDGSTS.E.BYPASS.128 [R35+0x100], desc[UR12][R14.64] ;  /* 0x001000000e237fae */ /* 0x000fe8000b98180c */
[----:B------:R-:W0:Y:S01]  /*0ba0*/  LDGDEPBAR ;  /* 0x00000000000079af */ /* 0x000e220000000000 */
[----:B------:R-:W-:-:S04]  /*0bb0*/  DEPBAR.LE SB0, 0x2 ;  /* 0x000080800000791a */ /* 0x000fc80000000000 */
[----:B------:R-:W-:Y:S06]  /*0bc0*/  BAR.SYNC.DEFER_BLOCKING 0x0 ;  /* 0x0000000000007b1d */ /* 0x000fec0000010000 */
[----:B------:R-:W1:Y:S04]  /*0bd0*/  LD.E.128 R8, desc[UR12][R38.64] ;  /* 0x0000000c26087980 */ /* 0x000e68000c101d00 */
[----:B------:R-:W2:Y:S04]  /*0be0*/  LDG.E R23, desc[UR12][R22.64] ;  /* 0x0000000c16177981 */ /* 0x000ea8000c1e1900 */
[----:B------:R-:W3:Y:S01]  /*0bf0*/  LDG.E R19, desc[UR12][R18.64+0x4] ;  /* 0x0000040c12137981 */ /* 0x000ee2000c1e1900 */
[----:B-1----:R-:W-:-:S02]  /*0c00*/  HADD2.F32 R13, -RZ, R8.H0_H0 ;  /* 0x20000008ff0d7230 */ /* 0x002fc40000004100 */
[----:B------:R-:W-:-:S03]  /*0c10*/  HADD2.F32 R8, -RZ, R8.H1_H1 ;  /* 0x30000008ff087230 */ /* 0x000fc60000004100 */
[----:B------:R-:W-:-:S04]  /*0c20*/  FFMA R13, R6, R13, RZ ;  /* 0x0000000d060d7223 */ /* 0x000fc800000000ff */
[----:B------:R-:W-:Y:S02]  /*0c30*/  FFMA R17, R0, R8, R13 ;  /* 0x0000000800117223 */ /* 0x000fe4000000000d */
[----:B------:R-:W4:Y:S01]  /*0c40*/  LD.E.128 R12, desc[UR12][R38.64+0x100] ;  /* 0x0001000c260c7980 */ /* 0x000f22000c101d00 */
[--C-:B------:R-:W-:Y:S01]  /*0c50*/  HADD2.F32 R8, -RZ, R9.reuse.H0_H0 ;  /* 0x20000009ff087230 */ /* 0x100fe20000004100 */
[----:B--2---:R-:W-:Y:S01]  /*0c60*/  LEA R23, R23, R20, 0xc ;  /* 0x0000001417177211 */ /* 0x004fe200078e60ff */
[----:B------:R-:W-:-:S03]  /*0c70*/  HADD2.F32 R9, -RZ, R9.H1_H1 ;  /* 0x30000009ff097230 */ /* 0x000fc60000004100 */
[----:B------:R-:W-:Y:S02]  /*0c80*/  FFMA R8, R2, R8, R17 ;  /* 0x0000000802087223 */ /* 0x000fe40000000011 */
[----:B------:R-:W1:Y:S01]  /*0c90*/  LDC.64 R16, c[0x0][0x398] ;  /* 0x0000e600ff107b82 */ /* 0x000e620000000a00 */
[----:B---3--:R-:W-:Y:S01]  /*0ca0*/  LEA R43, R19, R20, 0xc ;  /* 0x00000014132b7211 */ /* 0x008fe200078e60ff */
[----:B------:R-:W-:Y:S01]  /*0cb0*/  FFMA R9, R3, R9, R8 ;  /* 0x0000000903097223 */ /* 0x000fe20000000008 */
[----:B------:R-:W-:Y:S02]  /*0cc0*/  HADD2.F32 R8, -RZ, R10.H0_H0 ;  /* 0x2000000aff087230 */ /* 0x000fe40000004100 */
[----:B-1----:R-:W-:-:S04]  /*0cd0*/  IMAD.WIDE.U32 R40, R23, 0x2, R16 ;  /* 0x0000000217287825 */ /* 0x002fc800078e0010 */
[----:B------:R-:W-:Y:S01]  /*0ce0*/  IMAD.WIDE.U32 R42, R43, 0x2, R16 ;  /* 0x000000022b2a7825 */ /* 0x000fe200078e0010 */
[----:B------:R-:W-:Y:S01]  /*0cf0*/  @!PT LDS RZ, [RZ] ;  /* 0x00000000fffff984 */ /* 0x000fe20000000800 */
[----:B------:R-:W-:Y:S01]  /*0d00*/  @!PT LDS RZ, [RZ] ;  /* 0x00000000fffff984 */ /* 0x000fe20000000800 */
[----:B------:R-:W-:Y:S01]  /*0d10*/  @!PT LDS RZ, [RZ] ;  /* 0x00000000fffff984 */ /* 0x000fe20000000800 */
[----:B------:R-:W-:Y:S04]  /*0d20*/  LDGSTS.E.BYPASS.128 [R35+0x1000], desc[UR12][R40.64] ;  /* 0x0100000028237fae */ /* 0x000fe8000b98180c */
[----:B------:R1:W-:Y:S04]  /*0d30*/  LDGSTS.E.BYPASS.128 [R35+0x1100], desc[UR12][R42.64] ;  /* 0x011000002a237fae */ /* 0x0003e8000b98180c */
[----:B------:R-:W0:Y:S01]  /*0d40*/  LDGDEPBAR ;  /* 0x00000000000079af */ /* 0x000e220000000000 */
[----:B------:R-:W-:-:S04]  /*0d50*/  DEPBAR.LE SB0, 0x2 ;  /* 0x000080800000791a */ /* 0x000fc80000000000 */
[----:B------:R-:W-:Y:S06]  /*0d60*/  BAR.SYNC.DEFER_BLOCKING 0x0 ;  /* 0x0000000000007b1d */ /* 0x000fec0000010000 */
[----:B------:R-:W2:Y:S04]  /*0d70*/  LD.E.128 R16, desc[UR12][R38.64+0x1000] ;  /* 0x0010000c26107980 */ /* 0x000ea8000c101d00 */
[----:B------:R3:W5:Y:S01]  /*0d80*/  LD.E.128 R20, desc[UR12][R38.64+0x1100] ;  /* 0x0011000c26147980 */ /* 0x000762000c101d00 */
[----:B------:R-:W-:Y:S01]  /*0d90*/  FFMA R9, R4, R8, R9 ;  /* 0x0000000804097223 */ /* 0x000fe20000000009 */
[----:B------:R-:W-:-:S05]  /*0da0*/  HADD2.F32 R8, -RZ, R10.H1_H1 ;  /* 0x3000000aff087230 */ /* 0x000fca0000004100 */
[----:B------:R-:W-:Y:S01]  /*0db0*/  FFMA R8, R24, R8, R9 ;  /* 0x0000000818087223 */ /* 0x000fe20000000009 */
[----:B-1----:R-:W-:Y:S02]  /*0dc0*/  MOV R35, 0x3fb504f3 ;  /* 0x3fb504f300237802 */ /* 0x002fe40000000f00 */
[----:B---3--:R-:W-:-:S03]  /*0dd0*/  MOV R39, 0x3fffffff ;  /* 0x3fffffff00277802 */ /* 0x008fc60000000f00 */
[----:B------:R-:W-:Y:S01]  /*0de0*/  FFMA R35, R35, R35, -1.9999998807907104492 ;  /* 0xbfffffff23237423 */ /* 0x000fe20000000023 */
[C---:B------:R-:W-:Y:S02]  /*0df0*/  ISETP.GT.U32.AND P0, PT, R37.reuse, 0x9ff, PT ;  /* 0x000009ff2500780c */ /* 0x040fe40003f04070 */
[----:B------:R-:W-:Y:S01]  /*0e00*/  ISETP.GT.U32.AND P1, PT, R37, 0x9fe, PT ;  /* 0x000009fe2500780c */ /* 0x000fe20003f24070 */
[----:B------:R-:W-:Y:S01]  /*0e10*/  UIADD3 UR11, UPT, UPT, UR11, 0x1, URZ ;  /* 0x000000010b0b7890 */ /* 0x000fe2000fffe0ff */
[--C-:B----4-:R-:W-:Y:S02]  /*0e20*/  HADD2.F32 R9, -RZ, R12.reuse.H0_H0 ;  /* 0x2000000cff097230 */ /* 0x110fe40000004100 */
[----:B------:R-:W-:-:S03]  /*0e30*/  HADD2.F32 R12, -RZ, R12.H1_H1 ;  /* 0x3000000cff0c7230 */ /* 0x000fc60000004100 */
[----:B------:R-:W-:Y:S01]  /*0e40*/  FFMA R9, R6, R9, RZ ;  /* 0x0000000906097223 */ /* 0x000fe200000000ff */
[----:B------:R-:W-:-:S03]  /*0e50*/  HADD2.F32 R10, -RZ, R13.H0_H0 ;  /* 0x2000000dff0a7230 */ /* 0x000fc60000004100 */
[----:B------:R-:W-:Y:S01]  /*0e60*/  FFMA R9, R0, R12, R9 ;  /* 0x0000000c00097223 */ /* 0x000fe20000000009 */
[----:B------:R-:W-:-:S03]  /*0e70*/  HADD2.F32 R13, -RZ, R13.H1_H1 ;  /* 0x3000000dff0d7230 */ /* 0x000fc60000004100 */
[----:B------:R-:W-:Y:S01]  /*0e80*/  FFMA R10, R2, R10, R9 ;  /* 0x0000000a020a7223 */ /* 0x000fe20000000009 */
[----:B------:R-:W-:-:S03]  /*0e90*/  HADD2.F32 R9, -RZ, R11.H0_H0 ;  /* 0x2000000bff097230 */ /* 0x000fc60000004100 */
[----:B------:R-:W-:Y:S02]  /*0ea0*/  FFMA R13, R3, R13, R10 ;  /* 0x0000000d030d7223 */ /* 0x000fe4000000000a */
[----:B------:R-:W-:Y:S01]  /*0eb0*/  FFMA R8, R5, R9, R8 ;  /* 0x0000000905087223 */ /* 0x000fe20000000008 */
[--C-:B------:R-:W-:Y:S02]  /*0ec0*/  HADD2.F32 R9, -RZ, R14.reuse.H0_H0 ;  /* 0x2000000eff097230 */ /* 0x100fe40000004100 */
[----:B------:R-:W-:-:S03]  /*0ed0*/  HADD2.F32 R14, -RZ, R14.H1_H1 ;  /* 0x3000000eff0e7230 */ /* 0x000fc60000004100 */
[----:B------:R-:W-:Y:S01]  /*0ee0*/  FFMA R9, R4, R9, R13 ;  /* 0x0000000904097223 */ /* 0x000fe2000000000d */
[----:B------:R-:W-:-:S03]  /*0ef0*/  HADD2.F32 R11, -RZ, R11.H1_H1 ;  /* 0x3000000bff0b7230 */ /* 0x000fc60000004100 */
[----:B------:R-:W-:Y:S01]  /*0f00*/  FFMA R14, R24, R14, R9 ;  /* 0x0000000e180e7223 */ /* 0x000fe20000000009 */
[--C-:B------:R-:W-:Y:S02]  /*0f10*/  HADD2.F32 R9, -RZ, R15.reuse.H0_H0 ;  /* 0x2000000fff097230 */ /* 0x100fe40000004100 */
[----:B------:R-:W-:Y:S02]  /*0f20*/  HADD2.F32 R15, -RZ, R15.H1_H1 ;  /* 0x3000000fff0f7230 */ /* 0x000fe40000004100 */
[----:B------:R-:W-:Y:S01]  /*0f30*/  FFMA R8, R25, R11, R8 ;  /* 0x0000000b19087223 */ /* 0x000fe20000000008 */
[----:B------:R-:W-:-:S04]  /*0f40*/  FFMA R14, R5, R9, R14 ;  /* 0x00000009050e7223 */ /* 0x000fc8000000000e */
[----:B------:R-:W-:Y:S01]  /*0f50*/  FFMA R14, R25, R15, R14 ;  /* 0x0000000f190e7223 */ /* 0x000fe2000000000e */
[----:B------:R-:W1:Y:S04]  /*0f60*/  SHFL.BFLY PT, R9, R8, 0x8, 0x1f ;  /* 0x0d001f0008097f89 */ /* 0x000e6800000e0000 */
[----:B------:R-:W3:Y:S01]  /*0f70*/  SHFL.BFLY PT, R13, R14, 0x8, 0x1f ;  /* 0x0d001f000e0d7f89 */ /* 0x000ee200000e0000 */
[----:B-1----:R-:W-:Y:S01]  /*0f80*/  FADD R11, R8, R9 ;  /* 0x00000009080b7221 */ /* 0x002fe20000000000 */
[----:B---3--:R-:W-:-:S04]  /*0f90*/  FADD R15, R14, R13 ;  /* 0x0000000d0e0f7221 */ /* 0x008fc80000000000 */
[----:B------:R-:W1:Y:S04]  /*0fa0*/  SHFL.BFLY PT, R10, R11, 0x4, 0x1f ;  /* 0x0c801f000b0a7f89 */ /* 0x000e6800000e0000 */
[----:B------:R-:W3:Y:S01]  /*0fb0*/  SHFL.BFLY PT, R12, R15, 0x4, 0x1f ;  /* 0x0c801f000f0c7f89 */ /* 0x000ee200000e0000 */
[----:B-1----:R-:W-:Y:S01]  /*0fc0*/  FADD R13, R11, R10 ;  /* 0x0000000a0b0d7221 */ /* 0x002fe20000000000 */
[----:B---3--:R-:W-:-:S04]  /*0fd0*/  FADD R12, R15, R12 ;  /* 0x0000000c0f0c7221 */ /* 0x008fc80000000000 */
[----:B------:R-:W1:Y:S04]  /*0fe0*/  SHFL.BFLY PT, R10, R13, 0x2, 0x1f ;  /* 0x0c401f000d0a7f89 */ /* 0x000e6800000e0000 */
[----:B------:R-:W3:Y:S01]  /*0ff0*/  SHFL.BFLY PT, R9, R12, 0x2, 0x1f ;  /* 0x0c401f000c097f89 */ /* 0x000ee200000e0000 */
[----:B------:R-:W-:-:S05]  /*1000*/  MOV R8, 0x3f000000 ;  /* 0x3f00000000087802 */ /* 0x000fca0000000f00 */
[----:B------:R-:W-:-:S04]  /*1010*/  FFMA R14, -R8, R39, 1 ;  /* 0x3f800000080e7423 */ /* 0x000fc80000000127 */
[----:B------:R-:W-:Y:S01]  /*1020*/  FFMA R35, R35, -0.5, R14 ;  /* 0xbf00000023237823 */ /* 0x000fe2000000000e */
[----:B-1----:R-:W-:Y:S01]  /*1030*/  FADD R10, R13, R10 ;  /* 0x0000000a0d0a7221 */ /* 0x002fe20000000000 */
[----:B---3--:R-:W-:-:S04]  /*1040*/  FADD R14, R12, R9 ;  /* 0x000000090c0e7221 */ /* 0x008fc80000000000 */
[----:B------:R-:W1:Y:S04]  /*1050*/  SHFL.BFLY PT, R11, R10, 0x1, 0x1f ;  /* 0x0c201f000a0b7f89 */ /* 0x000e6800000e0000 */
[----:B------:R-:W3:Y:S01]  /*1060*/  SHFL.BFLY PT, R9, R14, 0x1, 0x1f ;  /* 0x0c201f000e097f89 */ /* 0x000ee200000e0000 */
[C---:B------:R-:W-:Y:S01]  /*1070*/  FFMA R8, R35.reuse, 0.375, R8 ;  /* 0x3ec0000023087823 */ /* 0x040fe20000000008 */
[----:B------:R-:W-:-:S04]  /*1080*/  FMUL R35, R35, 1.4142135381698608398 ;  /* 0x3fb504f323237820 */ /* 0x000fc80000400000 */
[----:B------:R-:W-:-:S05]  /*1090*/  FFMA R8, R8, R35, 1.4142135381698608398 ;  /* 0x3fb504f308087423 */ /* 0x000fca0000000023 */
[----:B------:R-:W-:-:S05]  /*10a0*/  IADD3 R8, PT, PT, R8, -0x2000000, RZ ;  /* 0xfe00000008087810 */ /* 0x000fca0007ffe0ff */
[----:B------:R-:W-:Y:S01]  /*10b0*/  FMUL R12, R8, 1.4426950216293334961 ;  /* 0x3fb8aa3b080c7820 */ /* 0x000fe20000400000 */
[----:B-1----:R-:W-:Y:S01]  /*10c0*/  FADD R11, R10, R11 ;  /* 0x0000000b0a0b7221 */ /* 0x002fe20000000000 */
[----:B---3--:R-:W-:-:S03]  /*10d0*/  FADD R8, R14, R9 ;  /* 0x000000090e087221 */ /* 0x008fc60000000000 */
[C---:B------:R-:W-:Y:S01]  /*10e0*/  FMUL R9, R12.reuse, R11 ;  /* 0x0000000b0c097220 */ /* 0x040fe20000400000 */
[----:B------:R-:W-:-:S04]  /*10f0*/  FMUL R8, R12, R8 ;  /* 0x000000080c087220 */ /* 0x000fc80000400000 */
[----:B------:R-:W-:-:S04]  /*1100*/  FMNMX R35, R9, R36, !PT ;  /* 0x0000002409237209 */ /* 0x000fc80007800000 */
[----:B------:R-:W-:-:S05]  /*1110*/  FMNMX R35, R35, R8, !PT ;  /* 0x0000000823237209 */ /* 0x000fca0007800000 */
[----:B------:R-:W-:Y:S01]  /*1120*/  FADD R11, -R35, R36 ;  /* 0x00000024230b7221 */ /* 0x000fe20000000100 */
[----:B------:R-:W-:-:S05]  /*1130*/  @!P0 FADD R13, R9, -R35 ;  /* 0x80000023090d8221 */ /* 0x000fca0000000000 */
[----:B------:R-:W1:Y:S01]  /*1140*/  MUFU.EX2 R11, R11 ;  /* 0x0000000b000b7308 */ /* 0x000e620000000800 */
[----:B------:R-:W-:-:S07]  /*1150*/  @!P1 FADD R15, -R35, R8 ;  /* 0x00000008230f9221 */ /* 0x000fce0000000100 */
[----:B------:R-:W3:Y:S01]  /*1160*/  @!P0 MUFU.EX2 R9, R13 ;  /* 0x0000000d00098308 */ /* 0x000ee20000000800 */
[----:B--2---:R-:W-:Y:S02]  /*1170*/  HADD2.F32 R10, -RZ, R16.H0_H0 ;  /* 0x20000010ff0a7230 */ /* 0x004fe40000004100 */
[--C-:B------:R-:W-:Y:S02]  /*1180*/  HADD2.F32 R14, -RZ, R18.reuse.H0_H0 ;  /* 0x20000012ff0e7230 */ /* 0x100fe40000004100 */
[----:B------:R-:W-:Y:S02]  /*1190*/  HADD2.F32 R38, -RZ, R18.H1_H1 ;  /* 0x30000012ff267230 */ /* 0x000fe40000004100 */
[----:B------:R-:W-:Y:S01]  /*11a0*/  HADD2.F32 R16, -RZ, R16.H1_H1 ;  /* 0x30000010ff107230 */ /* 0x000fe20000004100 */
[----:B------:R2:W4:Y:S01]  /*11b0*/  @!P1 MUFU.EX2 R8, R15 ;  /* 0x0000000f00089308 */ /* 0x0005220000000800 */
[--C-:B------:R-:W-:Y:S02]  /*11c0*/  HADD2.F32 R12, -RZ, R17.reuse.H0_H0 ;  /* 0x20000011ff0c7230 */ /* 0x100fe40000004100 */
[----:B-1----:R-:W-:Y:S01]  /*11d0*/  FMUL R26, R11, R26 ;  /* 0x0000001a0b1a7220 */ /* 0x002fe20000400000 */
[----:B------:R-:W-:-:S02]  /*11e0*/  HADD2.F32 R36, -RZ, R17.H1_H1 ;  /* 0x30000011ff247230 */ /* 0x000fc40000004100 */
[--C-:B------:R-:W-:Y:S02]  /*11f0*/  HADD2.F32 R18, -RZ, R19.reuse.H0_H0 ;  /* 0x20000013ff127230 */ /* 0x100fe40000004100 */
[----:B------:R-:W-:Y:S01]  /*1200*/  HADD2.F32 R40, -RZ, R19.H1_H1 ;  /* 0x30000013ff287230 */ /* 0x000fe20000004100 */
[----:B------:R-:W-:Y:S01]  /*1210*/  UISETP.NE.AND UP0, UPT, UR11, 0x28, UPT ;  /* 0x000000280b00788c */ /* 0x000fe2000bf05270 */
[-C--:B---3--:R-:W-:Y:S01]  /*1220*/  FMUL R10, R10, R9.reuse ;  /* 0x000000090a0a7220 */ /* 0x088fe20000400000 */
[-C--:B------:R-:W-:Y:S01]  /*1230*/  FMUL R13, R16, R9.reuse ;  /* 0x00000009100d7220 */ /* 0x080fe20000400000 */
[-C--:B------:R-:W-:Y:S01]  /*1240*/  FMUL R12, R12, R9.reuse ;  /* 0x000000090c0c7220 */ /* 0x080fe20000400000 */
[-C--:B--2---:R-:W-:Y:S01]  /*1250*/  FMUL R15, R36, R9.reuse ;  /* 0x00000009240f7220 */ /* 0x084fe20000400000 */
[-C--:B------:R-:W-:Y:S01]  /*1260*/  FMUL R14, R14, R9.reuse ;  /* 0x000000090e0e7220 */ /* 0x080fe20000400000 */
[-C--:B------:R-:W-:Y:S01]  /*1270*/  FMUL R17, R38, R9.reuse ;  /* 0x0000000926117220 */ /* 0x080fe20000400000 */
[-C--:B------:R-:W-:Y:S01]  /*1280*/  FMUL R18, R18, R9.reuse ;  /* 0x0000000912127220 */ /* 0x080fe20000400000 */
[----:B------:R-:W-:Y:S01]  /*1290*/  @!P0 FADD R26, R26, R9 ;  /* 0x000000091a1a8221 */ /* 0x000fe20000000000 */
[----:B------:R-:W-:Y:S01]  /*12a0*/  FMUL R9, R40, R9 ;  /* 0x0000000928097220 */ /* 0x000fe20000400000 */
[C---:B------:R-:W-:Y:S01]  /*12b0*/  FFMA R27, R11.reuse, R27, R10 ;  /* 0x0000001b0b1b7223 */ /* 0x040fe2000000000a */
[C---:B------:R-:W-:Y:S01]  /*12c0*/  FFMA R31, R11.reuse, R31, R14 ;  /* 0x0000001f0b1f7223 */ /* 0x040fe2000000000e */
[C---:B------:R-:W-:Y:S01]  /*12d0*/  FFMA R29, R11.reuse, R29, R12 ;  /* 0x0000001d0b1d7223 */ /* 0x040fe2000000000c */
[C---:B------:R-:W-:Y:S01]  /*12e0*/  FFMA R15, R11.reuse, R30, R15 ;  /* 0x0000001e0b0f7223 */ /* 0x040fe2000000000f */
[----:B------:R-:W-:Y:S01]  /*12f0*/  FFMA R9, R11, R34, R9 ;  /* 0x000000220b097223 */ /* 0x000fe20000000009 */
[----:B-----5:R-:W-:-:S02]  /*1300*/  HADD2.F32 R10, -RZ, R20.H0_H0 ;  /* 0x20000014ff0a7230 */ /* 0x020fc40000004100 */
[----:B------:R-:W-:Y:S02]  /*1310*/  HADD2.F32 R14, -RZ, R22.H0_H0 ;  /* 0x20000016ff0e7230 */ /* 0x000fe40000004100 */
[C---:B------:R-:W-:Y:S01]  /*1320*/  FFMA R13, R11.reuse, R28, R13 ;  /* 0x0000001c0b0d7223 */ /* 0x040fe2000000000d */
[----:B------:R-:W-:Y:S02]  /*1330*/  HADD2.F32 R20, -RZ, R20.H1_H1 ;  /* 0x30000014ff147230 */ /* 0x000fe40000004100 */
[C---:B------:R-:W-:Y:S01]  /*1340*/  FFMA R17, R11.reuse, R32, R17 ;  /* 0x000000200b117223 */ /* 0x040fe20000000011 */
[--C-:B------:R-:W-:Y:S02]  /*1350*/  HADD2.F32 R12, -RZ, R21.reuse.H0_H0 ;  /* 0x20000015ff0c7230 */ /* 0x100fe40000004100 */
[----:B------:R-:W-:Y:S01]  /*1360*/  FFMA R33, R11, R33, R18 ;  /* 0x000000210b217223 */ /* 0x000fe20000000012 */
[----:B------:R-:W-:Y:S02]  /*1370*/  HADD2.F32 R30, -RZ, R21.H1_H1 ;  /* 0x30000015ff1e7230 */ /* 0x000fe40000004100 */
[----:B------:R-:W-:-:S02]  /*1380*/  HADD2.F32 R22, -RZ, R22.H1_H1 ;  /* 0x30000016ff167230 */ /* 0x000fc40000004100 */
[--C-:B------:R-:W-:Y:S02]  /*1390*/  HADD2.F32 R16, -RZ, R23.reuse.H0_H0 ;  /* 0x20000017ff107230 */ /* 0x100fe40000004100 */
[----:B------:R-:W-:Y:S02]  /*13a0*/  HADD2.F32 R34, -RZ, R23.H1_H1 ;  /* 0x30000017ff227230 */ /* 0x000fe40000004100 */
[-C--:B----4-:R-:W-:Y:S01]  /*13b0*/  FFMA R27, R10, R8.reuse, R27 ;  /* 0x000000080a1b7223 */ /* 0x090fe2000000001b */
[-C--:B------:R-:W-:Y:S01]  /*13c0*/  FFMA R28, R20, R8.reuse, R13 ;  /* 0x00000008141c7223 */ /* 0x080fe2000000000d */
[-C--:B------:R-:W-:Y:S01]  /*13d0*/  FFMA R29, R12, R8.reuse, R29 ;  /* 0x000000080c1d7223 */ /* 0x080fe2000000001d */
[-C--:B------:R-:W-:Y:S01]  /*13e0*/  FFMA R30, R30, R8.reuse, R15 ;  /* 0x000000081e1e7223 */ /* 0x080fe2000000000f */
[-C--:B------:R-:W-:Y:S01]  /*13f0*/  FFMA R31, R14, R8.reuse, R31 ;  /* 0x000000080e1f7223 */ /* 0x080fe2000000001f */
[-C--:B------:R-:W-:Y:S01]  /*1400*/  FFMA R32, R22, R8.reuse, R17 ;  /* 0x0000000816207223 */ /* 0x080fe20000000011 */
[-C--:B------:R-:W-:Y:S01]  /*1410*/  FFMA R33, R16, R8.reuse, R33 ;  /* 0x0000000810217223 */ /* 0x080fe20000000021 */
[----:B------:R-:W-:Y:S01]  /*1420*/  @!P1 FADD R26, R26, R8 ;  /* 0x000000081a1a9221 */ /* 0x000fe20000000000 */
[----:B------:R-:W-:Y:S01]  /*1430*/  FFMA R34, R34, R8, R9 ;  /* 0x0000000822227223 */ /* 0x000fe20000000009 */
[----:B------:R-:W-:-:S02]  /*1440*/  IADD3 R37, PT, PT, R37, 0x10, RZ ;  /* 0x0000001025257810 */ /* 0x000fc40007ffe0ff */
[----:B------:R-:W-:Y:S01]  /*1450*/  MOV R36, R35 ;  /* 0x0000002300247202 */ /* 0x000fe20000000f00 */
[----:B------:R-:W-:Y:S06]  /*1460*/  BRA.U UP0, `(.L_x_2) ;  /* 0xfffffff5003c7547 */ /* 0x000fec000b83ffff */
[----:B------:R-:W-:Y:S01]  /*1470*/  SHF.L.U32 R9, R7, 0x3, RZ ;  /* 0x0000000307097819 */ /* 0x000fe200000006ff */
[----:B------:R-:W-:Y:S01]  /*1480*/  HFMA2 R37, -RZ, RZ, 0, 1.1920928955078125e-07 ;  /* 0x00000002ff257431 */ /* 0x000fe200000001ff */
[----:B------:R-:W-:Y:S01]  /*1490*/  SHF.R.U32.HI R8, RZ, 0x3, R7 ;  /* 0x00000003ff087819 */ /* 0x000fe20000011607 */
[----:B------:R-:W-:-:S04]  /*14a0*/  DEPBAR.LE SB0, 0x1 ;  /* 0x000080400000791a */ /* 0x000fc80000000000 */
[----:B------:R-:W-:Y:S02]  /*14b0*/  LOP3.LUT R9, R9, 0x78, RZ, 0xc0, !PT ;  /* 0x0000007809097812 */ /* 0x000fe400078ec0ff */
[----:B------:R-:W-:-:S04]  /*14c0*/  SHF.L.U32 R8, R8, 0x7, RZ ;  /* 0x0000000708087819 */ /* 0x000fc800000006ff */
[----:B------:R-:W-:-:S05]  /*14d0*/  LOP3.LUT R8, R9, 0xffffff00, R8, 0xf8, !PT ;  /* 0xffffff0009087812 */ /* 0x000fca00078ef808 */
[----:B------:R-:W-:Y:S01]  /*14e0*/  IMAD.WIDE.U32 R36, R8, R37, UR4 ;  /* 0x0000000408247e25 */ /* 0x000fe2000f8e0025 */
[----:B------:R-:W-:Y:S06]  /*14f0*/  BAR.SYNC.DEFER_BLOCKING 0x0 ;  /* 0x0000000000007b1d */ /* 0x000fec0000010000 */
[----:B------:R-:W2:Y:S04]  /*1500*/  LD.E.128 R8, desc[UR12][R36.64+0x2000] ;  /* 0x0020000c24087980 */ /* 0x000ea8000c101d00 */
[----:B------:R-:W3:Y:S01]  /*1510*/  LD.E.128 R12, desc[UR12][R36.64+0x2100] ;  /* 0x0021000c240c7980 */ /* 0x000ee2000c101d00 */
[----:B------:R-:W-:-:S04]  /*1520*/  DEPBAR.LE SB0, 0x0 ;  /* 0x000080000000791a */ /* 0x000fc80000000000 */
[----:B------:R-:W-:Y:S06]  /*1530*/  BAR.SYNC.DEFER_BLOCKING 0x0 ;  /* 0x0000000000007b1d */ /* 0x000fec0000010000 */
[----:B------:R-:W4:Y:S02]  /*1540*/  LD.E.128 R16, desc[UR12][R36.64+0x3000] ;  /* 0x0030000c24107980 */ /* 0x000f24000c101d00 */
[----:B------:R-:W1:Y:S01]  /*1550*/  S2UR UR6, SR_CgaCtaId ;  /* 0x00000000000679c3 */ /* 0x000e620000008800 */
[--C-:B--2---:R-:W-:Y:S02]  /*1560*/  HADD2.F32 R21, -RZ, R8.reuse.H0_H0 ;  /* 0x20000008ff157230 */ /* 0x104fe40000004100 */
[----:B------:R-:W-:-:S03]  /*1570*/  HADD2.F32 R39, -RZ, R8.H1_H1 ;  /* 0x30000008ff277230 */ /* 0x000fc60000004100 */
[----:B------:R-:W-:-:S04]  /*1580*/  FFMA R21, R6, R21, RZ ;  /* 0x0000001506157223 */ /* 0x000fc800000000ff */
[----:B------:R-:W-:Y:S02]  /*1590*/  FFMA R39, R0, R39, R21 ;  /* 0x0000002700277223 */ /* 0x000fe40000000015 */
[----:B------:R2:W5:Y:S01]  /*15a0*/  LD.E.128 R20, desc[UR12][R36.64+0x3100] ;  /* 0x0031000c24147980 */ /* 0x000562000c101d00 */
[--C-:B---3--:R-:W-:Y:S02]  /*15b0*/  HADD2.F32 R41, -RZ, R12.reuse.H0_H0 ;  /* 0x2000000cff297230 */ /* 0x108fe40000004100 */
[----:B------:R-:W-:-:S03]  /*15c0*/  HADD2.F32 R12, -RZ, R12.H1_H1 ;  /* 0x3000000cff0c7230 */ /* 0x000fc60000004100 */
[----:B------:R-:W-:Y:S01]  /*15d0*/  FFMA R41, R6, R41, RZ ;  /* 0x0000002906297223 */ /* 0x000fe200000000ff */
[--C-:B------:R-:W-:Y:S02]  /*15e0*/  HADD2.F32 R6, -RZ, R13.reuse.H0_H0 ;  /* 0x2000000dff067230 */ /* 0x100fe40000004100 */
[----:B------:R-:W-:Y:S02]  /*15f0*/  HADD2.F32 R13, -RZ, R13.H1_H1 ;  /* 0x3000000dff0d7230 */ /* 0x000fe40000004100 */
[----:B------:R-:W-:Y:S01]  /*1600*/  FFMA R41, R0, R12, R41 ;  /* 0x0000000c00297223 */ /* 0x000fe20000000029 */
[--C-:B------:R-:W-:Y:S02]  /*1610*/  HADD2.F32 R0, -RZ, R9.reuse.H0_H0 ;  /* 0x20000009ff007230 */ /* 0x100fe40000004100 */
[----:B------:R-:W-:-:S03]  /*1620*/  HADD2.F32 R9, -RZ, R9.H1_H1 ;  /* 0x30000009ff097230 */ /* 0x000fc60000004100 */
[C---:B------:R-:W-:Y:S01]  /*1630*/  FFMA R0, R2.reuse, R0, R39 ;  /* 0x0000000002007223 */ /* 0x040fe20000000027 */
[----:B------:R-:W-:-:S03]  /*1640*/  FFMA R2, R2, R6, R41 ;  /* 0x0000000602027223 */ /* 0x000fc60000000029 */
[C---:B------:R-:W-:Y:S01]  /*1650*/  FFMA R9, R3.reuse, R9, R0 ;  /* 0x0000000903097223 */ /* 0x040fe20000000000 */
[----:B------:R-:W-:Y:S02]  /*1660*/  HADD2.F32 R0, -RZ, R10.H0_H0 ;  /* 0x2000000aff007230 */ /* 0x000fe40000004100 */
[----:B------:R-:W-:Y:S01]  /*1670*/  FFMA R13, R3, R13, R2 ;  /* 0x0000000d030d7223 */ /* 0x000fe20000000002 */
[----:B------:R-:W-:Y:S02]  /*1680*/  HADD2.F32 R2, -RZ, R14.H0_H0 ;  /* 0x2000000eff027230 */ /* 0x000fe40000004100 */
[----:B------:R-:W-:Y:S02]  /*1690*/  HADD2.F32 R10, -RZ, R10.H1_H1 ;  /* 0x3000000aff0a7230 */ /* 0x000fe40000004100 */
[C---:B------:R-:W-:Y:S01]  /*16a0*/  FFMA R9, R4.reuse, R0, R9 ;  /* 0x0000000004097223 */ /* 0x040fe20000000009 */
[----:B------:R-:W-:Y:S02]  /*16b0*/  HADD2.F32 R14, -RZ, R14.H1_H1 ;  /* 0x3000000eff0e7230 */ /* 0x000fe40000004100 */
[----:B------:R-:W-:Y:S01]  /*16c0*/  FFMA R13, R4, R2, R13 ;  /* 0x00000002040d7223 */ /* 0x000fe2000000000d */
[----:B------:R-:W-:-:S02]  /*16d0*/  HADD2.F32 R0, -RZ, R11.H0_H0 ;  /* 0x2000000bff007230 */ /* 0x000fc40000004100 */
[C---:B------:R-:W-:Y:S01]  /*16e0*/  FFMA R10, R24.reuse, R10, R9 ;  /* 0x0000000a180a7223 */ /* 0x040fe20000000009 */
[----:B------:R-:W-:Y:S02]  /*16f0*/  HADD2.F32 R2, -RZ, R15.H0_H0 ;  /* 0x2000000fff027230 */ /* 0x000fe40000004100 */
[----:B------:R-:W-:Y:S01]  /*1700*/  FFMA R14, R24, R14, R13 ;  /* 0x0000000e180e7223 */ /* 0x000fe2000000000d */
[----:B------:R-:W-:Y:S02]  /*1710*/  HADD2.F32 R11, -RZ, R11.H1_H1 ;  /* 0x3000000bff0b7230 */ /* 0x000fe40000004100 */
[C---:B------:R-:W-:Y:S01]  /*1720*/  FFMA R0, R5.reuse, R0, R10 ;  /* 0x0000000005007223 */ /* 0x040fe2000000000a */
[----:B------:R-:W-:Y:S02]  /*1730*/  HADD2.F32 R15, -RZ, R15.H1_H1 ;  /* 0x3000000fff0f7230 */ /* 0x000fe40000004100 */
[----:B------:R-:W-:Y:S01]  /*1740*/  FFMA R2, R5, R2, R14 ;  /* 0x0000000205027223 */ /* 0x000fe2000000000e */
[----:B------:R-:W-:-:S02]  /*1750*/  HFMA2 R10, -RZ, RZ, 1.75, 0 ;  /* 0x3f000000ff0a7431 */ /* 0x000fc400000001ff */
[C---:B------:R-:W-:Y:S01]  /*1760*/  FFMA R0, R25.reuse, R11, R0 ;  /* 0x0000000b19007223 */ /* 0x040fe20000000000 */
[----:B------:R-:W-:Y:S01]  /*1770*/  MOV R11, 0x3fffffff ;  /* 0x3fffffff000b7802 */ /* 0x000fe20000000f00 */
[----:B------:R-:W-:Y:S01]  /*1780*/  FFMA R15, R25, R15, R2 ;  /* 0x0000000f190f7223 */ /* 0x000fe20000000002 */
[----:B----4-:R-:W-:Y:S02]  /*1790*/  HADD2.F32 R13, -RZ, R16.H1_H1 ;  /* 0x30000010ff0d7230 */ /* 0x010fe40000004100 */
[----:B------:R-:W3:Y:S04]  /*17a0*/  SHFL.BFLY PT, R3, R0, 0x8, 0x1f ;  /* 0x0d001f0000037f89 */ /* 0x000ee800000e0000 */
[----:B------:R-:W4:Y:S01]  /*17b0*/  SHFL.BFLY PT, R2, R15, 0x8, 0x1f ;  /* 0x0d001f000f027f89 */ /* 0x000f2200000e0000 */
[----:B------:R-:W-:Y:S01]  /*17c0*/  FFMA R11, -R10, R11, 1 ;  /* 0x3f8000000a0b7423 */ /* 0x000fe2000000010b */
[----:B---3--:R-:W-:Y:S01]  /*17d0*/  FADD R3, R0, R3 ;  /* 0x0000000300037221 */ /* 0x008fe20000000000 */
[----:B------:R-:W-:Y:S01]  /*17e0*/  MOV R0, 0x3fb504f3 ;  /* 0x3fb504f300007802 */ /* 0x000fe20000000f00 */
[----:B----4-:R-:W-:Y:S01]  /*17f0*/  FADD R6, R15, R2 ;  /* 0x000000020f067221 */ /* 0x010fe20000000000 */
[----:B------:R-:W-:-:S02]  /*1800*/  HADD2.F32 R15, -RZ, R17.H0_H0 ;  /* 0x20000011ff0f7230 */ /* 0x000fc40000004100 */
[----:B------:R-:W3:Y:S01]  /*1810*/  SHFL.BFLY PT, R2, R3, 0x4, 0x1f ;  /* 0x0c801f0003027f89 */ /* 0x000ee200000e0000 */
[----:B------:R-:W-:Y:S01]  /*1820*/  FFMA R0, R0, R0, -1.9999998807907104492 ;  /* 0xbfffffff00007423 */ /* 0x000fe20000000000 */
[----:B------:R-:W-:Y:S02]  /*1830*/  HADD2.F32 R17, -RZ, R17.H1_H1 ;  /* 0x30000011ff117230 */ /* 0x000fe40000004100 */
[----:B------:R-:W4:Y:S01]  /*1840*/  SHFL.BFLY PT, R5, R6, 0x4, 0x1f ;  /* 0x0c801f0006057f89 */ /* 0x000f2200000e0000 */
[----:B------:R-:W-:Y:S01]  /*1850*/  FFMA R11, R0, -0.5, R11 ;  /* 0xbf000000000b7823 */ /* 0x000fe2000000000b */
[----:B-1----:R-:W-:-:S03]  /*1860*/  MOV R0, UR6 ;  /* 0x0000000600007c02 */ /* 0x002fc60008000f00 */
[C---:B------:R-:W-:Y:S01]  /*1870*/  FFMA R10, R11.reuse, 0.375, R10 ;  /* 0x3ec000000b0a7823 */ /* 0x040fe2000000000a */
[----:B------:R-:W-:-:S04]  /*1880*/  FMUL R11, R11, 1.4142135381698608398 ;  /* 0x3fb504f30b0b7820 */ /* 0x000fc80000400000 */
[----:B------:R-:W-:Y:S01]  /*1890*/  FFMA R10, R10, R11, 1.4142135381698608398 ;  /* 0x3fb504f30a0a7423 */ /* 0x000fe2000000000b */
[----:B------:R-:W-:-:S04]  /*18a0*/  HADD2.F32 R11, -RZ, R16.H0_H0 ;  /* 0x20000010ff0b7230 */ /* 0x000fc80000004100 */
[----:B------:R-:W-:Y:S01]  /*18b0*/  IADD3 R10, PT, PT, R10, -0x2000000, RZ ;  /* 0xfe0000000a0a7810 */ /* 0x000fe20007ffe0ff */
[----:B---3--:R-:W-:-:S04]  /*18c0*/  FADD R4, R3, R2 ;  /* 0x0000000203047221 */ /* 0x008fc80000000000 */
[----:B------:R-:W-:Y:S01]  /*18d0*/  FMUL R10, R10, 1.4426950216293334961 ;  /* 0x3fb8aa3b0a0a7820 */ /* 0x000fe20000400000 */
[----:B----4-:R-:W-:Y:S02]  /*18e0*/  FADD R8, R6, R5 ;  /* 0x0000000506087221 */ /* 0x010fe40000000000 */
[----:B------:R-:W1:Y:S04]  /*18f0*/  SHFL.BFLY PT, R5, R4, 0x2, 0x1f ;  /* 0x0c401f0004057f89 */ /* 0x000e6800000e0000 */
[----:B------:R-:W3:Y:S01]  /*1900*/  SHFL.BFLY PT, R9, R8, 0x2, 0x1f ;  /* 0x0c401f0008097f89 */ /* 0x000ee200000e0000 */
[----:B-1----:R-:W-:Y:S01]  /*1910*/  FADD R2, R4, R5 ;  /* 0x0000000504027221 */ /* 0x002fe20000000000 */
[----:B------:R-:W-:Y:S01]  /*1920*/  SHF.R.U32.HI R4, RZ, 0x3, R7 ;  /* 0x00000003ff047819 */ /* 0x000fe20000011607 */
[----:B---3--:R-:W-:-:S03]  /*1930*/  FADD R3, R8, R9 ;  /* 0x0000000908037221 */ /* 0x008fc60000000000 */
[----:B------:R-:W1:Y:S01]  /*1940*/  SHFL.BFLY PT, R5, R2, 0x1, 0x1f ;  /* 0x0c201f0002057f89 */ /* 0x000e6200000e0000 */
[----:B------:R-:W-:-:S03]  /*1950*/  LOP3.LUT R9, R4, 0x1ffffffe, RZ, 0xc0, !PT ;  /* 0x1ffffffe04097812 */ /* 0x000fc600078ec0ff */
[----:B------:R-:W3:Y:S02]  /*1960*/  SHFL.BFLY PT, R6, R3, 0x1, 0x1f ;  /* 0x0c201f0003067f89 */ /* 0x000ee400000e0000 */
[----:B------:R-:W-:Y:S02]  /*1970*/  IMAD R8, R0, 0x280, R9 ;  /* 0x0000028000087824 */ /* 0x000fe400078e0209 */
[----:B------:R-:W-:-:S03]  /*1980*/  HADD2.F32 R9, -RZ, R18.H1_H1 ;  /* 0x30000012ff097230 */ /* 0x000fc60000004100 */
[----:B------:R-:W-:-:S04]  /*1990*/  IADD3 R8, PT, PT, R8, 0x270, RZ ;  /* 0x0000027008087810 */ /* 0x000fc80007ffe0ff */
[C---:B------:R-:W-:Y:S01]  /*19a0*/  ISETP.GT.U32.AND P0, PT, R8.reuse, 0x9ff, PT ;  /* 0x000009ff0800780c */ /* 0x040fe20003f04070 */
[----:B------:R-:W-:Y:S01]  /*19b0*/  BAR.SYNC.DEFER_BLOCKING 0x0 ;  /* 0x0000000000007b1d */ /* 0x000fe20000010000 */
[----:B------:R-:W-:Y:S01]  /*19c0*/  ISETP.GT.U32.AND P1, PT, R8, 0x9fe, PT ;  /* 0x000009fe0800780c */ /* 0x000fe20003f24070 */
[----:B-1----:R-:W-:Y:S01]  /*19d0*/  FADD R5, R2, R5 ;  /* 0x0000000502057221 */ /* 0x002fe20000000000 */
[----:B---3--:R-:W-:-:S03]  /*19e0*/  FADD R2, R3, R6 ;  /* 0x0000000603027221 */ /* 0x008fc60000000000 */
[C---:B------:R-:W-:Y:S01]  /*19f0*/  FMUL R6, R10.reuse, R5 ;  /* 0x000000050a067220 */ /* 0x040fe20000400000 */
[----:B------:R-:W-:-:S04]  /*1a00*/  FMUL R2, R10, R2 ;  /* 0x000000020a027220 */ /* 0x000fc80000400000 */
[----:B------:R-:W-:-:S04]  /*1a10*/  FMNMX R3, R35, R6, !PT ;  /* 0x0000000623037209 */ /* 0x000fc80007800000 */
[----:B--2---:R-:W-:Y:S01]  /*1a20*/  FMNMX R36, R3, R2, !PT ;  /* 0x0000000203247209 */ /* 0x004fe20007800000 */
[----:B------:R-:W-:-:S04]  /*1a30*/  HADD2.F32 R3, -RZ, R18.H0_H0 ;  /* 0x20000012ff037230 */ /* 0x000fc80000004100 */
[--C-:B------:R-:W-:Y:S01]  /*1a40*/  @!P0 FADD R5, R6, -R36.reuse ;  /* 0x8000002406058221 */ /* 0x100fe20000000000 */
[----:B------:R-:W-:Y:S01]  /*1a50*/  FADD R37, R35, -R36 ;  /* 0x8000002423257221 */ /* 0x000fe20000000000 */
[----:B------:R-:W-:Y:S02]  /*1a60*/  @!P1 FADD R8, -R36, R2 ;  /* 0x0000000224089221 */ /* 0x000fe40000000100 */
[----:B------:R1:W2:Y:S08]  /*1a70*/  @!P0 MUFU.EX2 R6, R5 ;  /* 0x0000000500068308 */ /* 0x0002b00000000800 */
[----:B------:R-:W3:Y:S01]  /*1a80*/  MUFU.EX2 R37, R37 ;  /* 0x0000002500257308 */ /* 0x000ee20000000800 */
[----:B-1----:R-:W-:-:S02]  /*1a90*/  HADD2.F32 R5, -RZ, R19.H0_H0 ;  /* 0x20000013ff057230 */ /* 0x002fc40000004100 */
[----:B------:R-:W-:-:S05]  /*1aa0*/  HADD2.F32 R19, -RZ, R19.H1_H1 ;  /* 0x30000013ff137230 */ /* 0x000fca0000004100 */
[----:B------:R1:W4:Y:S01]  /*1ab0*/  @!P1 MUFU.EX2 R2, R8 ;  /* 0x0000000800029308 */ /* 0x0003220000000800 */
[-C--:B--2---:R-:W-:Y:S01]  /*1ac0*/  FMUL R10, R11, R6.reuse ;  /* 0x000000060b0a7220 */ /* 0x084fe20000400000 */
[-C--:B------:R-:W-:Y:S01]  /*1ad0*/  FMUL R11, R13, R6.reuse ;  /* 0x000000060d0b7220 */ /* 0x080fe20000400000 */
[-C--:B------:R-:W-:Y:S01]  /*1ae0*/  FMUL R13, R17, R6.reuse ;  /* 0x00000006110d7220 */ /* 0x080fe20000400000 */
[-C--:B------:R-:W-:Y:S01]  /*1af0*/  FMUL R19, R19, R6.reuse ;  /* 0x0000000613137220 */ /* 0x080fe20000400000 */
[-C--:B-1----:R-:W-:Y:S01]  /*1b00*/  FMUL R8, R15, R6.reuse ;  /* 0x000000060f087220 */ /* 0x082fe20000400000 */
[-C--:B---3--:R-:W-:Y:S01]  /*1b10*/  FFMA R27, R27, R37.reuse, R10 ;  /* 0x000000251b1b7223 */ /* 0x088fe2000000000a */
[-C--:B------:R-:W-:Y:S01]  /*1b20*/  FMUL R10, R5, R6.reuse ;  /* 0x00000006050a7220 */ /* 0x080fe20000400000 */
[-C--:B------:R-:W-:Y:S01]  /*1b30*/  FFMA R11, R28, R37.reuse, R11 ;  /* 0x000000251c0b7223 */ /* 0x080fe2000000000b */
[-C--:B------:R-:W-:Y:S01]  /*1b40*/  FFMA R29, R29, R37.reuse, R8 ;  /* 0x000000251d1d7223 */ /* 0x080fe20000000008 */
[-C--:B------:R-:W-:Y:S01]  /*1b50*/  FMUL R8, R3, R6.reuse ;  /* 0x0000000603087220 */ /* 0x080fe20000400000 */
[----:B------:R-:W-:Y:S01]  /*1b60*/  FMUL R3, R9, R6 ;  /* 0x0000000609037220 */ /* 0x000fe20000400000 */
[-C--:B------:R-:W-:Y:S01]  /*1b70*/  FFMA R13, R30, R37.reuse, R13 ;  /* 0x000000251e0d7223 */ /* 0x080fe2000000000d */
[-C--:B------:R-:W-:Y:S01]  /*1b80*/  FFMA R33, R33, R37.reuse, R10 ;  /* 0x0000002521217223 */ /* 0x080fe2000000000a */
[-C--:B------:R-:W-:Y:S01]  /*1b90*/  FFMA R31, R31, R37.reuse, R8 ;  /* 0x000000251f1f7223 */ /* 0x080fe20000000008 */
[-C--:B------:R-:W-:Y:S01]  /*1ba0*/  FFMA R3, R32, R37.reuse, R3 ;  /* 0x0000002520037223 */ /* 0x080fe20000000003 */
[-C--:B------:R-:W-:Y:S01]  /*1bb0*/  FFMA R19, R34, R37.reuse, R19 ;  /* 0x0000002522137223 */ /* 0x080fe20000000013 */
[----:B------:R-:W-:Y:S01]  /*1bc0*/  FMUL R37, R26, R37 ;  /* 0x000000251a257220 */ /* 0x000fe20000400000 */
[----:B------:R-:W-:-:S03]  /*1bd0*/  HFMA2 R9, -RZ, RZ, 0, 1.1920928955078125e-07 ;  /* 0x00000002ff097431 */ /* 0x000fc600000001ff */
[----:B------:R-:W-:Y:S01]  /*1be0*/  @!P0 FADD R37, R37, R6 ;  /* 0x0000000625258221 */ /* 0x000fe20000000000 */
[----:B------:R-:W-:-:S03]  /*1bf0*/  LOP3.LUT P0, R5, R7, 0xf, RZ, 0xc0, !PT ;  /* 0x0000000f07057812 */ /* 0x000fc6000780c0ff */
[----:B----4-:R-:W-:Y:S01]  /*1c00*/  @!P1 FADD R37, R37, R2 ;  /* 0x0000000225259221 */ /* 0x010fe20000000000 */
[----:B------:R-:W-:Y:S02]  /*1c10*/  SHF.L.U32 R5, R5, 0x3, RZ ;  /* 0x0000000305057819 */ /* 0x000fe400000006ff */
[----:B------:R-:W-:Y:S01]  /*1c20*/  MOV R32, UR4 ;  /* 0x0000000400207c02 */ /* 0x000fe20008000f00 */
[----:B-----5:R-:W-:Y:S02]  /*1c30*/  HADD2.F32 R16, -RZ, R22.H0_H0 ;  /* 0x20000016ff107230 */ /* 0x020fe40000004100 */
[--C-:B------:R-:W-:Y:S02]  /*1c40*/  HADD2.F32 R8, -RZ, R20.reuse.H0_H0 ;  /* 0x20000014ff087230 */ /* 0x100fe40000004100 */
[----:B------:R-:W-:Y:S02]  /*1c50*/  HADD2.F32 R10, -RZ, R20.H1_H1 ;  /* 0x30000014ff0a7230 */ /* 0x000fe40000004100 */
[----:B------:R-:W-:Y:S01]  /*1c60*/  FFMA R16, R16, R2, R31 ;  /* 0x0000000210107223 */ /* 0x000fe2000000001f */
[----:B------:R-:W-:-:S02]  /*1c70*/  HADD2.F32 R12, -RZ, R21.H0_H0 ;  /* 0x20000015ff0c7230 */ /* 0x000fc40000004100 */
[-C--:B------:R-:W-:Y:S01]  /*1c80*/  FFMA R20, R8, R2.reuse, R27 ;  /* 0x0000000208147223 */ /* 0x080fe2000000001b */
[----:B------:R-:W-:Y:S02]  /*1c90*/  HADD2.F32 R14, -RZ, R21.H1_H1 ;  /* 0x30000015ff0e7230 */ /* 0x000fe40000004100 */
[-C--:B------:R-:W-:Y:S01]  /*1ca0*/  FFMA R11, R10, R2.reuse, R11 ;  /* 0x000000020a0b7223 */ /* 0x080fe2000000000b */
[----:B------:R-:W-:Y:S02]  /*1cb0*/  HADD2.F32 R22, -RZ, R22.H1_H1 ;  /* 0x30000016ff167230 */ /* 0x000fe40000004100 */
[-C--:B------:R-:W-:Y:S01]  /*1cc0*/  FFMA R12, R12, R2.reuse, R29 ;  /* 0x000000020c0c7223 */ /* 0x080fe2000000001d */
[--C-:B------:R-:W-:Y:S02]  /*1cd0*/  HADD2.F32 R18, -RZ, R23.reuse.H0_H0 ;  /* 0x20000017ff127230 */ /* 0x100fe40000004100 */
[----:B------:R-:W-:Y:S01]  /*1ce0*/  FFMA R13, R14, R2, R13 ;  /* 0x000000020e0d7223 */ /* 0x000fe2000000000d */
[----:B------:R-:W-:-:S02]  /*1cf0*/  HADD2.F32 R24, -RZ, R23.H1_H1 ;  /* 0x30000017ff187230 */ /* 0x000fc40000004100 */
[-C--:B------:R-:W-:Y:S01]  /*1d00*/  FFMA R3, R22, R2.reuse, R3 ;  /* 0x0000000216037223 */ /* 0x080fe20000000003 */
[----:B------:R-:W-:Y:S01]  /*1d10*/  MOV R29, 0x4 ;  /* 0x00000004001d7802 */ /* 0x000fe20000000f00 */
[----:B------:R-:W-:Y:S01]  /*1d20*/  FFMA R18, R18, R2, R33 ;  /* 0x0000000212127223 */ /* 0x000fe20000000021 */
[----:B------:R-:W-:Y:S01]  /*1d30*/  F2FP.F16.F32.PACK_AB R21, R13, R12 ;  /* 0x0000000c0d15723e */ /* 0x000fe200000000ff */
[----:B------:R-:W-:Y:S01]  /*1d40*/  FFMA R19, R24, R2, R19 ;  /* 0x0000000218137223 */ /* 0x000fe20000000013 */
[----:B------:R-:W-:Y:S01]  /*1d50*/  SHF.L.U32 R2, R7, 0x3, RZ ;  /* 0x0000000307027819 */ /* 0x000fe200000006ff */
[----:B------:R-:W-:Y:S01]  /*1d60*/  @!P0 IMAD.WIDE.U32 R28, R4, R29, UR4 ;  /* 0x00000004041c8e25 */ /* 0x000fe2000f8e001d */
[----:B------:R-:W-:Y:S02]  /*1d70*/  F2FP.F16.F32.PACK_AB R22, R3, R16 ;  /* 0x000000100316723e */ /* 0x000fe400000000ff */
[----:B------:R-:W-:Y:S01]  /*1d80*/  F2FP.F16.F32.PACK_AB R23, R19, R18 ;  /* 0x000000121317723e */ /* 0x000fe200000000ff */
[----:B------:R-:W-:Y:S01]  /*1d90*/  IMAD.WIDE.U32 R2, R2, R9, UR4 ;  /* 0x0000000402027e25 */ /* 0x000fe2000f8e0009 */
[----:B------:R-:W-:-:S02]  /*1da0*/  F2FP.F16.F32.PACK_AB R20, R11, R20 ;  /* 0x000000140b14723e */ /* 0x000fc400000000ff */
[----:B------:R-:W-:Y:S02]  /*1db0*/  MOV R8, UR4 ;  /* 0x0000000400087c02 */ /* 0x000fe40008000f00 */
[----:B------:R-:W-:Y:S01]  /*1dc0*/  MOV R9, UR5 ;  /* 0x0000000500097c02 */ /* 0x000fe20008000f00 */
[----:B------:R1:W-:Y:S04]  /*1dd0*/  ST.E.128 desc[UR12][R2.64], R20 ;  /* 0x0000001402007985 */ /* 0x0003e8000c101d0c */
[----:B------:R2:W-:Y:S01]  /*1de0*/  @!P0 ST.E.64 desc[UR12][R28.64+0x4100], R36 ;  /* 0x004100241c008985 */ /* 0x0005e2000c101b0c */
[----:B------:R-:W-:Y:S06]  /*1df0*/  BAR.SYNC.DEFER_BLOCKING 0x0 ;  /* 0x0000000000007b1d */ /* 0x000fec0000010000 */
[----:B------:R-:W2:Y:S01]  /*1e00*/  LD.E.128 R8, desc[UR12][R8.64+0x4100] ;  /* 0x0041000c08087980 */ /* 0x000ea2000c101d00 */
[----:B------:R-:W-:-:S05]  /*1e10*/  HFMA2 R4, -RZ, RZ, 0, 1.1920928955078125e-07 ;  /* 0x00000002ff047431 */ /* 0x000fca00000001ff */
[----:B------:R-:W-:-:S05]  /*1e20*/  IMAD.WIDE.U32 R4, R5, R4, UR4 ;  /* 0x0000000405047e25 */ /* 0x000fca000f8e0004 */
[----:B------:R-:W3:Y:S01]  /*1e30*/  LD.E.128 R12, desc[UR12][R4.64] ;  /* 0x0000000c040c7980 */ /* 0x000ee2000c101d00 */
[----:B------:R-:W-:-:S03]  /*1e40*/  MOV R33, UR5 ;  /* 0x0000000500217c02 */ /* 0x000fc60008000f00 */
[----:B------:R-:W4:Y:S04]  /*1e50*/  LD.E.128 R16, desc[UR12][R4.64+0x100] ;  /* 0x0001000c04107980 */ /* 0x000f28000c101d00 */
[----:B-1----:R1:W5:Y:S04]  /*1e60*/  LD.E.128 R20, desc[UR12][R32.64+0x4110] ;  /* 0x0041100c20147980 */ /* 0x002368000c101d00 */
[----:B------:R-:W5:Y:S01]  /*1e70*/  LD.E.128 R24, desc[UR12][R4.64+0x200] ;  /* 0x0002000c04187980 */ /* 0x000f62000c101d00 */
[----:B--2---:R-:W-:-:S04]  /*1e80*/  FMNMX R29, RZ, R8, !PT ;  /* 0x00000008ff1d7209 */ /* 0x004fc80007800000 */
[----:B------:R-:W-:Y:S01]  /*1e90*/  FMNMX R35, R29, R10, !PT ;  /* 0x0000000a1d237209 */ /* 0x000fe20007800000 */
[--C-:B------:R-:W-:Y:S01]  /*1ea0*/  FADD R31, RZ, -R29.reuse ;  /* 0x8000001dff1f7221 */ /* 0x100fe20000000000 */
[----:B------:R-:W-:-:S03]  /*1eb0*/  FADD R28, R8, -R29 ;  /* 0x8000001d081c7221 */ /* 0x000fc60000000000 */
[----:B------:R-:W-:Y:S01]  /*1ec0*/  FADD R29, R29, -R35 ;  /* 0x800000231d1d7221 */ /* 0x000fe20000000000 */
[----:B------:R-:W1:Y:S01]  /*1ed0*/  MUFU.EX2 R8, R28 ;  /* 0x0000001c00087308 */ /* 0x000e620000000800 */
[----:B------:R-:W-:Y:S01]  /*1ee0*/  FADD R6, -R35, R10 ;  /* 0x0000000a23067221 */ /* 0x000fe20000000100 */
[----:B---3--:R-:W-:-:S06]  /*1ef0*/  HADD2.F32 R39, -RZ, R12.H1_H1 ;  /* 0x3000000cff277230 */ /* 0x008fcc0000004100 */
[----:B------:R-:W2:Y:S01]  /*1f00*/  MUFU.EX2 R31, R31 ;  /* 0x0000001f001f7308 */ /* 0x000ea20000000800 */
[--C-:B------:R-:W-:Y:S02]  /*1f10*/  HADD2.F32 R41, -RZ, R13.reuse.H0_H0 ;  /* 0x2000000dff297230 */ /* 0x100fe40000004100 */
[----:B------:R-:W-:Y:S02]  /*1f20*/  HADD2.F32 R43, -RZ, R13.H1_H1 ;  /* 0x3000000dff2b7230 */ /* 0x000fe40000004100 */
[----:B------:R-:W-:Y:S02]  /*1f30*/  HADD2.F32 R37, -RZ, R12.H0_H0 ;  /* 0x2000000cff257230 */ /* 0x000fe40000004100 */
[----:B------:R-:W-:Y:S01]  /*1f40*/  HADD2.F32 R13, -RZ, R14.H1_H1 ;  /* 0x3000000eff0d7230 */ /* 0x000fe20000004100 */
[----:B------:R-:W3:Y:S01]  /*1f50*/  MUFU.EX2 R29, R29 ;  /* 0x0000001d001d7308 */ /* 0x000ee20000000800 */
[C---:B-1----:R-:W-:Y:S01]  /*1f60*/  FMUL R32, R8.reuse, R39 ;  /* 0x0000002708207220 */ /* 0x042fe20000400000 */
[C---:B------:R-:W-:Y:S01]  /*1f70*/  FMUL R34, R8.reuse, R37 ;  /* 0x0000002508227220 */ /* 0x040fe20000400000 */
[C---:B------:R-:W-:Y:S01]  /*1f80*/  FMUL R36, R8.reuse, R43 ;  /* 0x0000002b08247220 */ /* 0x040fe20000400000 */
[----:B------:R-:W-:Y:S01]  /*1f90*/  FMUL R28, R8, R13 ;  /* 0x0000000d081c7220 */ /* 0x000fe20000400000 */
[----:B----4-:R-:W-:-:S02]  /*1fa0*/  HADD2.F32 R39, -RZ, R17.H1_H1 ;  /* 0x30000011ff277230 */ /* 0x010fc40000004100 */
[----:B------:R-:W-:Y:S01]  /*1fb0*/  HADD2.F32 R13, -RZ, R16.H0_H0 ;  /* 0x20000010ff0d7230 */ /* 0x000fe20000004100 */
[----:B------:R-:W1:Y:S01]  /*1fc0*/  MUFU.EX2 R6, R6 ;  /* 0x0000000600067308 */ /* 0x000e620000000800 */
[-C--:B--2---:R-:W-:Y:S01]  /*1fd0*/  FMUL R10, RZ, R31.reuse ;  /* 0x0000001fff0a7220 */ /* 0x084fe20000400000 */
[-C--:B------:R-:W-:Y:S01]  /*1fe0*/  FFMA R34, RZ, R31.reuse, R34 ;  /* 0x0000001fff227223 */ /* 0x080fe20000000022 */
[-C--:B------:R-:W-:Y:S01]  /*1ff0*/  FFMA R32, RZ, R31.reuse, R32 ;  /* 0x0000001fff207223 */ /* 0x080fe20000000020 */
[----:B------:R-:W-:Y:S01]  /*2000*/  FFMA R28, RZ, R31, R28 ;  /* 0x0000001fff1c7223 */ /* 0x000fe2000000001c */
[----:B------:R-:W-:Y:S01]  /*2010*/  FFMA R10, R9, R8, R10 ;  /* 0x00000008090a7223 */ /* 0x000fe2000000000a */
[--C-:B------:R-:W-:Y:S02]  /*2020*/  HADD2.F32 R9, -RZ, R15.reuse.H0_H0 ;  /* 0x2000000fff097230 */ /* 0x100fe40000004100 */
[----:B------:R-:W-:Y:S02]  /*2030*/  HADD2.F32 R15, -RZ, R15.H1_H1 ;  /* 0x3000000fff0f7230 */ /* 0x000fe40000004100 */
[----:B---3--:R-:W-:Y:S01]  /*2040*/  FMUL R33, R10, R29 ;  /* 0x0000001d0a217220 */ /* 0x008fe20000400000 */
[----:B------:R-:W-:Y:S01]  /*2050*/  FMUL R10, R8, R41 ;  /* 0x00000029080a7220 */ /* 0x000fe20000400000 */
[----:B------:R-:W-:-:S02]  /*2060*/  HADD2.F32 R41, -RZ, R17.H0_H0 ;  /* 0x20000011ff297230 */ /* 0x000fc40000004100 */
[----:B------:R-:W-:Y:S01]  /*2070*/  FMUL R12, R8, R15 ;  /* 0x0000000f080c7220 */ /* 0x000fe20000400000 */
[----:B------:R-:W-:Y:S01]  /*2080*/  FFMA R10, RZ, R31, R10 ;  /* 0x0000001fff0a7223 */ /* 0x000fe2000000000a */
[----:B------:R-:W-:Y:S02]  /*2090*/  HADD2.F32 R37, -RZ, R18.H0_H0 ;  /* 0x20000012ff257230 */ /* 0x000fe40000004100 */
[----:B-1----:R-:W-:Y:S01]  /*20a0*/  FFMA R33, R6, R11, R33 ;  /* 0x0000000b06217223 */ /* 0x002fe20000000021 */
[----:B------:R-:W-:Y:S02]  /*20b0*/  HADD2.F32 R11, -RZ, R14.H0_H0 ;  /* 0x2000000eff0b7230 */ /* 0x000fe40000004100 */
[----:B------:R-:W-:Y:S01]  /*20c0*/  FMUL R14, R8, R9 ;  /* 0x00000009080e7220 */ /* 0x000fe20000400000 */
[----:B------:R-:W-:Y:S01]  /*20d0*/  FFMA R12, RZ, R31, R12 ;  /* 0x0000001fff0c7223 */ /* 0x000fe2000000000c */
[----:B------:R-:W-:Y:S02]  /*20e0*/  HADD2.F32 R43, -RZ, R18.H1_H1 ;  /* 0x30000012ff2b7230 */ /* 0x000fe40000004100 */
[----:B------:R-:W-:Y:S01]  /*20f0*/  FMUL R41, R6, R41 ;  /* 0x0000002906297220 */ /* 0x000fe20000400000 */
[----:B------:R-:W-:Y:S01]  /*2100*/  FMUL R30, R8, R11 ;  /* 0x0000000b081e7220 */ /* 0x000fe20000400000 */
[-C--:B------:R-:W-:Y:S01]  /*2110*/  FFMA R8, RZ, R31.reuse, R36 ;  /* 0x0000001fff087223 */ /* 0x080fe20000000024 */
[----:B------:R-:W-:Y:S01]  /*2120*/  FFMA R14, RZ, R31, R14 ;  /* 0x0000001fff0e7223 */ /* 0x000fe2000000000e */
[----:B------:R-:W-:-:S02]  /*2130*/  HADD2.F32 R11, -RZ, R16.H1_H1 ;  /* 0x30000010ff0b7230 */ /* 0x000fc40000004100 */
[----:B------:R-:W-:Y:S01]  /*2140*/  FFMA R30, RZ, R31, R30 ;  /* 0x0000001fff1e7223 */ /* 0x000fe2000000001e */
[--C-:B------:R-:W-:Y:S02]  /*2150*/  HADD2.F32 R9, -RZ, R19.reuse.H0_H0 ;  /* 0x20000013ff097230 */ /* 0x100fe40000004100 */
[C---:B------:R-:W-:Y:S01]  /*2160*/  FMUL R39, R6.reuse, R39 ;  /* 0x0000002706277220 */ /* 0x040fe20000400000 */
[----:B------:R-:W-:Y:S01]  /*2170*/  HADD2.F32 R15, -RZ, R19.H1_H1 ;  /* 0x30000013ff0f7230 */ /* 0x000fe20000004100 */
[C---:B-----5:R-:W-:Y:S01]  /*2180*/  FMNMX R31, R35.reuse, R20, !PT ;  /* 0x00000014231f7209 */ /* 0x060fe20007800000 */
[C---:B------:R-:W-:Y:S01]  /*2190*/  FMUL R13, R6.reuse, R13 ;  /* 0x0000000d060d7220 */ /* 0x040fe20000400000 */
[C---:B------:R-:W-:Y:S01]  /*21a0*/  FMUL R17, R6.reuse, R11 ;  /* 0x0000000b06117220 */ /* 0x040fe20000400000 */
[C---:B------:R-:W-:Y:S01]  /*21b0*/  FMUL R37, R6.reuse, R37 ;  /* 0x0000002506257220 */ /* 0x040fe20000400000 */
[C---:B------:R-:W-:Y:S01]  /*21c0*/  FMUL R43, R6.reuse, R43 ;  /* 0x0000002b062b7220 */ /* 0x040fe20000400000 */
[C---:B------:R-:W-:Y:S01]  /*21d0*/  FMUL R19, R6.reuse, R9 ;  /* 0x0000000906137220 */ /* 0x040fe20000400000 */
[----:B------:R-:W-:Y:S01]  /*21e0*/  FMUL R15, R6, R15 ;  /* 0x0000000f060f7220 */ /* 0x000fe20000400000 */
[-C--:B------:R-:W-:Y:S01]  /*21f0*/  FFMA R41, R10, R29.reuse, R41 ;  /* 0x0000001d0a297223 */ /* 0x080fe20000000029 */
[-C--:B------:R-:W-:Y:S01]  /*2200*/  FFMA R39, R8, R29.reuse, R39 ;  /* 0x0000001d08277223 */ /* 0x080fe20000000027 */
[--C-:B------:R-:W-:Y:S01]  /*2210*/  FADD R6, R35, -R31.reuse ;  /* 0x8000001f23067221 */ /* 0x100fe20000000000 */
[----:B------:R-:W2:Y:S01]  /*2220*/  LD.E.128 R8, desc[UR12][R4.64+0x300] ;  /* 0x0003000c04087980 */ /* 0x000ea2000c101d00 */
[----:B------:R-:W-:Y:S01]  /*2230*/  FADD R38, R20, -R31 ;  /* 0x8000001f14267221 */ /* 0x000fe20000000000 */
[-C--:B------:R-:W-:Y:S01]  /*2240*/  FFMA R13, R34, R29.reuse, R13 ;  /* 0x0000001d220d7223 */ /* 0x080fe2000000000d */
[----:B------:R-:W-:-:S02]  /*2250*/  FFMA R17, R32, R29, R17 ;  /* 0x0000001d20117223 */ /* 0x000fc40000000011 */
[----:B------:R-:W1:Y:S08]  /*2260*/  MUFU.EX2 R6, R6 ;  /* 0x0000000600067308 */ /* 0x000e700000000800 */
[----:B------:R-:W3:Y:S01]  /*2270*/  MUFU.EX2 R38, R38 ;  /* 0x0000002600267308 */ /* 0x000ee20000000800 */
[-C--:B------:R-:W-:Y:S01]  /*2280*/  FFMA R37, R30, R29.reuse, R37 ;  /* 0x0000001d1e257223 */ /* 0x080fe20000000025 */
[----:B------:R-:W-:Y:S01]  /*2290*/  FFMA R35, R28, R29, R43 ;  /* 0x0000001d1c237223 */ /* 0x000fe2000000002b */
[----:B------:R-:W-:-:S02]  /*22a0*/  HADD2.F32 R43, -RZ, R24.H0_H0 ;  /* 0x20000018ff2b7230 */ /* 0x000fc40000004100 */
[----:B-1----:R-:W-:Y:S01]  /*22b0*/  FMUL R20, R33, R6 ;  /* 0x0000000621147220 */ /* 0x002fe20000400000 */
[-C--:B------:R-:W-:Y:S01]  /*22c0*/  FFMA R33, R14, R29.reuse, R19 ;  /* 0x0000001d0e217223 */ /* 0x080fe20000000013 */
[----:B------:R-:W-:Y:S01]  /*22d0*/  FFMA R29, R12, R29, R15 ;  /* 0x0000001d0c1d7223 */ /* 0x000fe2000000000f */
[----:B------:R-:W-:Y:S02]  /*22e0*/  HADD2.F32 R15, -RZ, R27.H0_H0 ;  /* 0x2000001bff0f7230 */ /* 0x000fe40000004100 */
[--C-:B------:R-:W-:Y:S02]  /*22f0*/  HADD2.F32 R19, -RZ, R26.reuse.H0_H0 ;  /* 0x2000001aff137230 */ /* 0x100fe40000004100 */
[----:B---3--:R-:W-:Y:S01]  /*2300*/  FFMA R20, R21, R38, R20 ;  /* 0x0000002615147223 */ /* 0x008fe20000000014 */
[----:B------:R-:W-:Y:S02]  /*2310*/  HADD2.F32 R21, -RZ, R26.H1_H1 ;  /* 0x3000001aff157230 */ /* 0x000fe40000004100 */
[C---:B------:R-:W-:Y:S01]  /*2320*/  FMUL R26, R38.reuse, R15 ;  /* 0x0000000f261a7220 */ /* 0x040fe20000400000 */
[----:B------:R-:W-:Y:S01]  /*2330*/  MOV R14, UR4 ;  /* 0x00000004000e7c02 */ /* 0x000fe20008000f00 */
[----:B------:R-:W-:Y:S01]  /*2340*/  FMUL R28, R38, R43 ;  /* 0x0000002b261c7220 */ /* 0x000fe20000400000 */
[----:B------:R-:W-:-:S03]  /*2350*/  MOV R15, UR5 ;  /* 0x00000005000f7c02 */ /* 0x000fc60008000f00 */
[----:B------:R-:W-:-:S03]  /*2360*/  FFMA R28, R13, R6, R28 ;  /* 0x000000060d1c7223 */ /* 0x000fc6000000001c */
[----:B------:R-:W3:Y:S01]  /*2370*/  LD.E.128 R12, desc[UR12][R14.64+0x4120] ;  /* 0x0041200c0e0c7980 */ /* 0x000ee2000c101d00 */
[----:B------:R-:W-:Y:S02]  /*2380*/  HADD2.F32 R45, -RZ, R24.H1_H1 ;  /* 0x30000018ff2d7230 */ /* 0x000fe40000004100 */
[----:B------:R-:W-:-:S03]  /*2390*/  FMUL R32, R38, R19 ;  /* 0x0000001326207220 */ /* 0x000fc60000400000 */
[----:B------:R-:W-:-:S04]  /*23a0*/  FMUL R30, R38, R45 ;  /* 0x0000002d261e7220 */ /* 0x000fc80000400000 */
[----:B------:R-:W-:Y:S02]  /*23b0*/  FFMA R30, R17, R6, R30 ;  /* 0x00000006111e7223 */ /* 0x000fe4000000001e */
[----:B------:R-:W4:Y:S01]  /*23c0*/  LD.E.128 R16, desc[UR12][R4.64+0x400] ;  /* 0x0004000c04107980 */ /* 0x000f22000c101d00 */
[----:B------:R-:W-:-:S05]  /*23d0*/  HADD2.F32 R36, -RZ, R25.H0_H0 ;  /* 0x20000019ff247230 */ /* 0x000fca0000004100 */
[----:B------:R-:W-:-:S04]  /*23e0*/  FMUL R36, R38, R36 ;  /* 0x0000002426247220 */ /* 0x000fc80000400000 */
[----:B------:R-:W-:Y:S01]  /*23f0*/  FFMA R36, R41, R6, R36 ;  /* 0x0000000629247223 */ /* 0x000fe20000000024 */
[----:B------:R-:W-:-:S05]  /*2400*/  FMNMX R41, R31, R22, !PT ;  /* 0x000000161f297209 */ /* 0x000fca0007800000 */
[----:B------:R-:W-:Y:S01]  /*2410*/  FADD R31, R31, -R41 ;  /* 0x800000291f1f7221 */ /* 0x000fe20000000000 */
[----:B------:R-:W-:-:S05]  /*2420*/  FADD R22, -R41, R22 ;  /* 0x0000001629167221 */ /* 0x000fca0000000100 */
[----:B------:R-:W1:Y:S01]  /*2430*/  MUFU.EX2 R31, R31 ;  /* 0x0000001f001f7308 */ /* 0x000e620000000800 */
[----:B------:R-:W-:-:S07]  /*2440*/  HADD2.F32 R25, -RZ, R25.H1_H1 ;  /* 0x30000019ff197230 */ /* 0x000fce0000004100 */
[----:B------:R-:W5:Y:S01]  /*2450*/  MUFU.EX2 R22, R22 ;  /* 0x0000001600167308 */ /* 0x000f620000000800 */
[----:B------:R-:W-:Y:S02]  /*2460*/  HADD2.F32 R27, -RZ, R27.H1_H1 ;  /* 0x3000001bff1b7230 */ /* 0x000fe40000004100 */
[C---:B------:R-:W-:Y:S01]  /*2470*/  FMUL R34, R38.reuse, R25 ;  /* 0x0000001926227220 */ /* 0x040fe20000400000 */
[----:B------:R-:W-:-:S03]  /*2480*/  FMUL R24, R38, R21 ;  /* 0x0000001526187220 */ /* 0x000fc60000400000 */
[-C--:B------:R-:W-:Y:S01]  /*2490*/  FFMA R34, R39, R6.reuse, R34 ;  /* 0x0000000627227223 */ /* 0x080fe20000000022 */
[----:B------:R-:W-:Y:S01]  /*24a0*/  FMUL R38, R38, R27 ;  /* 0x0000001b26267220 */ /* 0x000fe20000400000 */
[----:B-1----:R-:W-:Y:S01]  /*24b0*/  FMUL R39, R20, R31 ;  /* 0x0000001f14277220 */ /* 0x002fe20000400000 */
[-C--:B------:R-:W-:Y:S01]  /*24c0*/  FFMA R32, R37, R6.reuse, R32 ;  /* 0x0000000625207223 */ /* 0x080fe20000000020 */
[-C--:B------:R-:W-:Y:S01]  /*24d0*/  FFMA R24, R35, R6.reuse, R24 ;  /* 0x0000000623187223 */ /* 0x080fe20000000018 */
[-C--:B------:R-:W-:Y:S01]  /*24e0*/  FFMA R26, R33, R6.reuse, R26 ;  /* 0x00000006211a7223 */ /* 0x080fe2000000001a */
[----:B------:R-:W-:Y:S01]  /*24f0*/  FFMA R6, R29, R6, R38 ;  /* 0x000000061d067223 */ /* 0x000fe20000000026 */
[----:B-----5:R-:W-:Y:S01]  /*2500*/  FFMA R39, R22, R23, R39 ;  /* 0x0000001716277223 */ /* 0x020fe20000000027 */
[--C-:B--2---:R-:W-:Y:S02]  /*2510*/  HADD2.F32 R21, -RZ, R8.reuse.H1_H1 ;  /* 0x30000008ff157230 */ /* 0x104fe40000004100 */
[----:B------:R-:W-:-:S02]  /*2520*/  HADD2.F32 R23, -RZ, R8.H0_H0 ;  /* 0x20000008ff177230 */ /* 0x000fc40000004100 */
[--C-:B------:R-:W-:Y:S02]  /*2530*/  HADD2.F32 R37, -RZ, R9.reuse.H0_H0 ;  /* 0x20000009ff257230 */ /* 0x100fe40000004100 */
[----:B------:R-:W-:Y:S02]  /*2540*/  HADD2.F32 R35, -RZ, R9.H1_H1 ;  /* 0x30000009ff237230 */ /* 0x000fe40000004100 */
[--C-:B------:R-:W-:Y:S02]  /*2550*/  HADD2.F32 R33, -RZ, R10.reuse.H0_H0 ;  /* 0x2000000aff217230 */ /* 0x100fe40000004100 */
[----:B------:R-:W-:Y:S02]  /*2560*/  HADD2.F32 R25, -RZ, R10.H1_H1 ;  /* 0x3000000aff197230 */ /* 0x000fe40000004100 */
[--C-:B------:R-:W-:Y:S02]  /*2570*/  HADD2.F32 R27, -RZ, R11.reuse.H0_H0 ;  /* 0x2000000bff1b7230 */ /* 0x100fe40000004100 */
[----:B------:R-:W-:-:S02]  /*2580*/  HADD2.F32 R29, -RZ, R11.H1_H1 ;  /* 0x3000000bff1d7230 */ /* 0x000fc40000004100 */
[C---:B------:R-:W-:Y:S01]  /*2590*/  FMUL R9, R22.reuse, R21 ;  /* 0x0000001516097220 */ /* 0x040fe20000400000 */
[C---:B------:R-:W-:Y:S01]  /*25a0*/  FMUL R11, R22.reuse, R23 ;  /* 0x00000017160b7220 */ /* 0x040fe20000400000 */
[C---:B------:R-:W-:Y:S01]  /*25b0*/  FMUL R37, R22.reuse, R37 ;  /* 0x0000002516257220 */ /* 0x040fe20000400000 */
[C---:B------:R-:W-:Y:S01]  /*25c0*/  FMUL R35, R22.reuse, R35 ;  /* 0x0000002316237220 */ /* 0x040fe20000400000 */
[C---:B------:R-:W-:Y:S01]  /*25d0*/  FMUL R33, R22.reuse, R33 ;  /* 0x0000002116217220 */ /* 0x040fe20000400000 */
[C---:B------:R-:W-:Y:S01]  /*25e0*/  FMUL R25, R22.reuse, R25 ;  /* 0x0000001916197220 */ /* 0x040fe20000400000 */
[C---:B------:R-:W-:Y:S01]  /*25f0*/  FMUL R27, R22.reuse, R27 ;  /* 0x0000001b161b7220 */ /* 0x040fe20000400000 */
[----:B------:R-:W-:Y:S01]  /*2600*/  FMUL R29, R22, R29 ;  /* 0x0000001d161d7220 */ /* 0x000fe20000400000 */
[----:B------:R-:W-:Y:S01]  /*2610*/  FFMA R30, R30, R31, R9 ;  /* 0x0000001f1e1e7223 */ /* 0x000fe20000000009 */
[----:B------:R-:W2:Y:S01]  /*2620*/  LD.E.128 R20, desc[UR12][R4.64+0x500] ;  /* 0x0005000c04147980 */ /* 0x000ea2000c101d00 */
[----:B------:R-:W-:-:S02]  /*2630*/  MOV R8, UR4 ;  /* 0x0000000400087c02 */ /* 0x000fc40008000f00 */
[----:B------:R-:W-:Y:S01]  /*2640*/  MOV R9, UR5 ;  /* 0x0000000500097c02 */ /* 0x000fe20008000f00 */
[----:B------:R-:W-:-:S05]  /*2650*/  FFMA R28, R28, R31, R11 ;  /* 0x0000001f1c1c7223 */ /* 0x000fca000000000b */
[----:B------:R-:W5:Y:S01]  /*2660*/  LD.E.128 R8, desc[UR12][R8.64+0x4130] ;  /* 0x0041300c08087980 */ /* 0x000f62000c101d00 */
[-C--:B------:R-:W-:Y:S01]  /*2670*/  FFMA R37, R36, R31.reuse, R37 ;  /* 0x0000001f24257223 */ /* 0x080fe20000000025 */
[-C--:B------:R-:W-:Y:S01]  /*2680*/  FFMA R35, R34, R31.reuse, R35 ;  /* 0x0000001f22237223 */ /* 0x080fe20000000023 */
[-C--:B------:R-:W-:Y:S01]  /*2690*/  FFMA R33, R32, R31.reuse, R33 ;  /* 0x0000001f20217223 */ /* 0x080fe20000000021 */
[-C--:B------:R-:W-:Y:S01]  /*26a0*/  FFMA R25, R24, R31.reuse, R25 ;  /* 0x0000001f18197223 */ /* 0x080fe20000000019 */
[-C--:B------:R-:W-:Y:S01]  /*26b0*/  FFMA R27, R26, R31.reuse, R27 ;  /* 0x0000001f1a1b7223 */ /* 0x080fe2000000001b */
[----:B------:R-:W-:Y:S01]  /*26c0*/  FFMA R31, R6, R31, R29 ;  /* 0x0000001f061f7223 */ /* 0x000fe2000000001d */
[----:B---3--:R-:W-:-:S05]  /*26d0*/  FMNMX R29, R41, R12, !PT ;  /* 0x0000000c291d7209 */ /* 0x008fca0007800000 */
[--C-:B------:R-:W-:Y:S01]  /*26e0*/  FADD R6, R41, -R29.reuse ;  /* 0x8000001d29067221 */ /* 0x100fe20000000000 */
[----:B------:R-:W-:-:S05]  /*26f0*/  FADD R12, R12, -R29 ;  /* 0x8000001d0c0c7221 */ /* 0x000fca0000000000 */
[----:B------:R-:W1:Y:S08]  /*2700*/  MUFU.EX2 R6, R6 ;  /* 0x0000000600067308 */ /* 0x000e700000000800 */
[----:B------:R-:W3:Y:S01]  /*2710*/  MUFU.EX2 R12, R12 ;  /* 0x0000000c000c7308 */ /* 0x000ee20000000800 */
[----:B----4-:R-:W-:Y:S02]  /*2720*/  HADD2.F32 R38, -RZ, R16.H1_H1 ;  /* 0x30000010ff267230 */ /* 0x010fe40000004100 */
[----:B------:R-:W-:-:S02]  /*2730*/  HADD2.F32 R36, -RZ, R18.H0_H0 ;  /* 0x20000012ff247230 */ /* 0x000fc40000004100 */
[----:B-1----:R-:W-:Y:S01]  /*2740*/  FMUL R24, R39, R6 ;  /* 0x0000000627187220 */ /* 0x002fe20000400000 */
[----:B------:R-:W-:Y:S02]  /*2750*/  HADD2.F32 R39, -RZ, R16.H0_H0 ;  /* 0x20000010ff277230 */ /* 0x000fe40000004100 */
[--C-:B------:R-:W-:Y:S02]  /*2760*/  HADD2.F32 R16, -RZ, R17.reuse.H1_H1 ;  /* 0x30000011ff107230 */ /* 0x100fe40000004100 */
[----:B------:R-:W-:Y:S02]  /*2770*/  HADD2.F32 R32, -RZ, R17.H0_H0 ;  /* 0x20000011ff207230 */ /* 0x000fe40000004100 */
[----:B------:R-:W-:Y:S02]  /*2780*/  HADD2.F32 R26, -RZ, R19.H0_H0 ;  /* 0x20000013ff1a7230 */ /* 0x000fe40000004100 */
[----:B---3--:R-:W-:Y:S01]  /*2790*/  FFMA R13, R13, R12, R24 ;  /* 0x0000000c0d0d7223 */ /* 0x008fe20000000018 */
[----:B------:R-:W-:-:S02]  /*27a0*/  HADD2.F32 R24, -RZ, R18.H1_H1 ;  /* 0x30000012ff187230 */ /* 0x000fc40000004100 */
[C---:B------:R-:W-:Y:S01]  /*27b0*/  FMUL R17, R12.reuse, R38 ;  /* 0x000000260c117220 */ /* 0x040fe20000400000 */
[----:B------:R-:W-:Y:S02]  /*27c0*/  HADD2.F32 R34, -RZ, R19.H1_H1 ;  /* 0x30000013ff227230 */ /* 0x000fe40000004100 */
[C---:B------:R-:W-:Y:S01]  /*27d0*/  FMUL R19, R12.reuse, R39 ;  /* 0x000000270c137220 */ /* 0x040fe20000400000 */
[C---:B------:R-:W-:Y:S01]  /*27e0*/  FMUL R16, R12.reuse, R16 ;  /* 0x000000100c107220 */ /* 0x040fe20000400000 */
[----:B------:R-:W-:Y:S01]  /*27f0*/  FMUL R18, R12, R36 ;  /* 0x000000240c127220 */ /* 0x000fe20000400000 */
[-C--:B------:R-:W-:Y:S01]  /*2800*/  FFMA R30, R30, R6.reuse, R17 ;  /* 0x000000061e1e7223 */ /* 0x080fe20000000011 */
[-C--:B------:R-:W-:Y:S01]  /*2810*/  FFMA R28, R28, R6.reuse, R19 ;  /* 0x000000061c1c7223 */ /* 0x080fe20000000013 */
[-C--:B------:R-:W-:Y:S01]  /*2820*/  FFMA R35, R35, R6.reuse, R16 ;  /* 0x0000000623237223 */ /* 0x080fe20000000010 */
[----:B------:R-:W-:Y:S02]  /*2830*/  FFMA R33, R33, R6, R18 ;  /* 0x0000000621217223 */ /* 0x000fe40000000012 */
[----:B------:R-:W3:Y:S01]  /*2840*/  LD.E.128 R16, desc[UR12][R4.64+0x600] ;  /* 0x0006000c04107980 */ /* 0x000ee2000c101d00 */
[C---:B------:R-:W-:Y:S01]  /*2850*/  FMUL R24, R12.reuse, R24 ;  /* 0x000000180c187220 */ /* 0x040fe20000400000 */
[C---:B------:R-:W-:Y:S01]  /*2860*/  FMUL R26, R12.reuse, R26 ;  /* 0x0000001a0c1a7220 */ /* 0x040fe20000400000 */
[C---:B------:R-:W-:Y:S01]  /*2870*/  FMUL R32, R12.reuse, R32 ;  /* 0x000000200c207220 */ /* 0x040fe20000400000 */
[----:B------:R-:W-:Y:S01]  /*2880*/  FMUL R12, R12, R34 ;  /* 0x000000220c0c7220 */ /* 0x000fe20000400000 */
[-C--:B------:R-:W-:Y:S01]  /*2890*/  FFMA R34, R25, R6.reuse, R24 ;  /* 0x0000000619227223 */ /* 0x080fe20000000018 */
[----:B------:R-:W-:-:S02]  /*28a0*/  FFMA R36, R27, R6, R26 ;  /* 0x000000061b247223 */ /* 0x000fc4000000001a */
[----:B------:R2:W4:Y:S01]  /*28b0*/  LD.E.128 R24, desc[UR12][R4.64+0x700] ;  /* 0x0007000c04187980 */ /* 0x000522000c101d00 */
[----:B------:R-:W-:Y:S01]  /*28c0*/  FFMA R12, R31, R6, R12 ;  /* 0x000000061f0c7223 */ /* 0x000fe2000000000c */
[----:B------:R-:W-:Y:S01]  /*28d0*/  FMNMX R31, R29, R14, !PT ;  /* 0x0000000e1d1f7209 */ /* 0x000fe20007800000 */
[----:B------:R-:W-:-:S04]  /*28e0*/  FFMA R32, R37, R6, R32 ;  /* 0x0000000625207223 */ /* 0x000fc80000000020 */
[----:B------:R-:W-:Y:S01]  /*28f0*/  FADD R29, R29, -R31 ;  /* 0x8000001f1d1d7221 */ /* 0x000fe20000000000 */
[----:B------:R-:W-:-:S05]  /*2900*/  FADD R6, -R31, R14 ;  /* 0x0000000e1f067221 */ /* 0x000fca0000000100 */
[----:B------:R-:W1:Y:S08]  /*2910*/  MUFU.EX2 R29, R29 ;  /* 0x0000001d001d7308 */ /* 0x000e700000000800 */
[----:B------:R-:W1:Y:S02]  /*2920*/  MUFU.EX2 R6, R6 ;  /* 0x0000000600067308 */ /* 0x000e640000000800 */
[----:B-1----:R-:W-:-:S04]  /*2930*/  FMUL R13, R13, R29 ;  /* 0x0000001d0d0d7220 */ /* 0x002fc80000400000 */
[----:B------:R-:W-:Y:S01]  /*2940*/  FFMA R15, R6, R15, R13 ;  /* 0x0000000f060f7223 */ /* 0x000fe2000000000d */
[----:B------:R-:W-:-:S05]  /*2950*/  CS2R.32 R45, SR_CgaSize ;  /* 0x00000000002d7805 */ /* 0x000fca0000008a00 */
[----:B------:R-:W-:-:S05]  /*2960*/  IMAD R45, R45, -0xa0, RZ ;  /* 0xffffff602d2d7824 */ /* 0x000fca00078e02ff */
[----:B------:R-:W-:-:S14]  /*2970*/  R2UR UR11, R45 ;  /* 0x000000002d0b72ca */ /* 0x000fdc00000e0000 */
[----:B------:R-:W1:Y:S01]  /*2980*/  LDCU UR11, c[0x0][UR11+0x2cc] ;  /* 0x000059800b0b77ac */ /* 0x000e620008000800 */
[----:B------:R-:W-:Y:S01]  /*2990*/  ISETP.NE.AND P0, PT, R7, RZ, PT ;  /* 0x000000ff0700720c */ /* 0x000fe20003f05270 */
[----:B-1----:R-:W-:-:S04]  /*29a0*/  UIADD3 UR10, UPT, UPT, UR11, -0x3, URZ ;  /* 0xfffffffd0b0a7890 */ /* 0x002fc8000fffe0ff */
[----:B------:R-:W-:Y:S01]  /*29b0*/  UISETP.GT.U32.AND UP0, UPT, UR10, -0x3, UPT ;  /* 0xfffffffd0a00788c */ /* 0x000fe2000bf04070 */
[--C-:B--2---:R-:W-:Y:S02]  /*29c0*/  HADD2.F32 R5, -RZ, R21.reuse.H0_H0 ;  /* 0x20000015ff057230 */ /* 0x104fe40000004100 */
[----:B------:R-:W-:Y:S02]  /*29d0*/  HADD2.F32 R39, -RZ, R21.H1_H1 ;  /* 0x30000015ff277230 */ /* 0x000fe40000004100 */
[----:B------:R-:W-:Y:S02]  /*29e0*/  HADD2.F32 R21, -RZ, R22.H0_H0 ;  /* 0x20000016ff157230 */ /* 0x000fe40000004100 */
[----:B------:R-:W-:Y:S02]  /*29f0*/  HADD2.F32 R41, -RZ, R23.H0_H0 ;  /* 0x20000017ff297230 */ /* 0x000fe40000004100 */
[--C-:B------:R-:W-:Y:S02]  /*2a00*/  HADD2.F32 R13, -RZ, R20.reuse.H0_H0 ;  /* 0x20000014ff0d7230 */ /* 0x100fe40000004100 */
[----:B------:R-:W-:Y:S01]  /*2a10*/  FMUL R14, R6, R21 ;  /* 0x00000015060e7220 */ /* 0x000fe20000400000 */
[----:B------:R-:W-:Y:S01]  /*2a20*/  HADD2.F32 R37, -RZ, R20.H1_H1 ;  /* 0x30000014ff257230 */ /* 0x000fe20000004100 */
[----:B-----5:R-:W-:Y:S01]  /*2a30*/  FMNMX R21, R31, R8, !PT ;  /* 0x000000081f157209 */ /* 0x020fe20007800000 */
[----:B------:R-:W-:-:S02]  /*2a40*/  HADD2.F32 R43, -RZ, R22.H1_H1 ;  /* 0x30000016ff2b7230 */ /* 0x000fc40000004100 */
[----:B------:R-:W-:Y:S02]  /*2a50*/  HADD2.F32 R23, -RZ, R23.H1_H1 ;  /* 0x30000017ff177230 */ /* 0x000fe40000004100 */
[C---:B------:R-:W-:Y:S01]  /*2a60*/  FMUL R13, R6.reuse, R13 ;  /* 0x0000000d060d7220 */ /* 0x040fe20000400000 */
[C---:B------:R-:W-:Y:S01]  /*2a70*/  FMUL R37, R6.reuse, R37 ;  /* 0x0000002506257220 */ /* 0x040fe20000400000 */
[C---:B------:R-:W-:Y:S01]  /*2a80*/  FMUL R5, R6.reuse, R5 ;  /* 0x0000000506057220 */ /* 0x040fe20000400000 */
[C---:B------:R-:W-:Y:S01]  /*2a90*/  FMUL R4, R6.reuse, R39 ;  /* 0x0000002706047220 */ /* 0x040fe20000400000 */
[C---:B------:R-:W-:Y:S01]  /*2aa0*/  FMUL R43, R6.reuse, R43 ;  /* 0x0000002b062b7220 */ /* 0x040fe20000400000 */
[C---:B------:R-:W-:Y:S01]  /*2ab0*/  FMUL R41, R6.reuse, R41 ;  /* 0x0000002906297220 */ /* 0x040fe20000400000 */
[----:B------:R-:W-:Y:S01]  /*2ac0*/  FMUL R23, R6, R23 ;  /* 0x0000001706177220 */ /* 0x000fe20000400000 */
[--C-:B------:R-:W-:Y:S01]  /*2ad0*/  FADD R6, R31, -R21.reuse ;  /* 0x800000151f067221 */ /* 0x100fe20000000000 */
[----:B------:R-:W-:-:S05]  /*2ae0*/  FADD R8, R8, -R21 ;  /* 0x8000001508087221 */ /* 0x000fca0000000000 */
[----:B------:R-:W1:Y:S08]  /*2af0*/  MUFU.EX2 R6, R6 ;  /* 0x0000000600067308 */ /* 0x000e700000000800 */
[----:B------:R-:W2:Y:S01]  /*2b00*/  MUFU.EX2 R8, R8 ;  /* 0x0000000800087308 */ /* 0x000ea20000000800 */
[----:B-1----:R-:W-:-:S04]  /*2b10*/  FMUL R20, R15, R6 ;  /* 0x000000060f147220 */ /* 0x002fc80000400000 */
[----:B--2---:R-:W-:Y:S01]  /*2b20*/  FFMA R20, R9, R8, R20 ;  /* 0x0000000809147223 */ /* 0x004fe20000000014 */
[----:B------:R-:W-:-:S05]  /*2b30*/  FMNMX R9, R21, R10, !PT ;  /* 0x0000000a15097209 */ /* 0x000fca0007800000 */
[----:B------:R-:W-:Y:S01]  /*2b40*/  FADD R15, R21, -R9 ;  /* 0x80000009150f7221 */ /* 0x000fe20000000000 */
[----:B------:R-:W-:-:S05]  /*2b50*/  FADD R10, -R9, R10 ;  /* 0x0000000a090a7221 */ /* 0x000fca0000000100 */
[----:B------:R-:W1:Y:S08]  /*2b60*/  MUFU.EX2 R15, R15 ;  /* 0x0000000f000f7308 */ /* 0x000e700000000800 */
[----:B------:R-:W2:Y:S01]  /*2b70*/  MUFU.EX2 R10, R10 ;  /* 0x0000000a000a7308 */ /* 0x000ea20000000800 */
[-C--:B------:R-:W-:Y:S01]  /*2b80*/  FFMA R13, R28, R29.reuse, R13 ;  /* 0x0000001d1c0d7223 */ /* 0x080fe2000000000d */
[-C--:B------:R-:W-:Y:S01]  /*2b90*/  FFMA R30, R30, R29.reuse, R37 ;  /* 0x0000001d1e1e7223 */ /* 0x080fe20000000025 */
[-C--:B------:R-:W-:Y:S01]  /*2ba0*/  FFMA R5, R32, R29.reuse, R5 ;  /* 0x0000001d20057223 */ /* 0x080fe20000000005 */
[-C--:B------:R-:W-:Y:S01]  /*2bb0*/  FFMA R35, R35, R29.reuse, R4 ;  /* 0x0000001d23237223 */ /* 0x080fe20000000004 */
[-C--:B------:R-:W-:Y:S01]  /*2bc0*/  FFMA R33, R33, R29.reuse, R14 ;  /* 0x0000001d21217223 */ /* 0x080fe2000000000e */
[-C--:B------:R-:W-:Y:S01]  /*2bd0*/  FFMA R43, R34, R29.reuse, R43 ;  /* 0x0000001d222b7223 */ /* 0x080fe2000000002b */
[-C--:B------:R-:W-:Y:S01]  /*2be0*/  FFMA R41, R36, R29.reuse, R41 ;  /* 0x0000001d24297223 */ /* 0x080fe20000000029 */
[----:B------:R-:W-:Y:S01]  /*2bf0*/  FFMA R23, R12, R29, R23 ;  /* 0x0000001d0c177223 */ /* 0x000fe20000000017 */
[----:B-1----:R-:W-:Y:S01]  /*2c00*/  FMUL R21, R20, R15 ;  /* 0x0000000f14157220 */ /* 0x002fe20000400000 */
[----:B---3--:R-:W-:-:S02]  /*2c10*/  HADD2.F32 R29, -RZ, R16.H1_H1 ;  /* 0x30000010ff1d7230 */ /* 0x008fc40000004100 */
[----:B------:R-:W-:Y:S02]  /*2c20*/  HADD2.F32 R31, -RZ, R17.H0_H0 ;  /* 0x20000011ff1f7230 */ /* 0x000fe40000004100 */
[----:B------:R-:W-:Y:S02]  /*2c30*/  HADD2.F32 R45, -RZ, R19.H0_H0 ;  /* 0x20000013ff2d7230 */ /* 0x000fe40000004100 */
[----:B------:R-:W-:Y:S02]  /*2c40*/  HADD2.F32 R17, -RZ, R17.H1_H1 ;  /* 0x30000011ff117230 */ /* 0x000fe40000004100 */
[----:B--2---:R-:W-:Y:S01]  /*2c50*/  FFMA R11, R10, R11, R21 ;  /* 0x0000000b0a0b7223 */ /* 0x004fe20000000015 */
[----:B------:R-:W-:Y:S02]  /*2c60*/  HADD2.F32 R21, -RZ, R16.H0_H0 ;  /* 0x20000010ff157230 */ /* 0x000fe40000004100 */
[--C-:B------:R-:W-:Y:S02]  /*2c70*/  HADD2.F32 R37, -RZ, R18.reuse.H0_H0 ;  /* 0x20000012ff257230 */ /* 0x100fe40000004100 */
        /* <DEDUP_REMOVED lines=10> */
[-C--:B------:R-:W-:Y:S01]  /*2d20*/  FFMA R8, R30, R6.reuse, R29 ;  /* 0x000000061e087223 */ /* 0x080fe2000000001d */
[----:B------:R-:W-:Y:S01]  /*2d30*/  MOV R29, 0x400 ;  /* 0x00000400001d7802 */ /* 0x000fe20000000f00 */
[-C--:B------:R-:W-:Y:S01]  /*2d40*/  FFMA R4, R13, R6.reuse, R4 ;  /* 0x000000060d047223 */ /* 0x080fe20000000004 */
[----:B------:R-:W-:Y:S01]  /*2d50*/  FFMA R12, R5, R6, R12 ;  /* 0x00000006050c7223 */ /* 0x000fe2000000000c */
[----:B----4-:R-:W-:-:S02]  /*2d60*/  HADD2.F32 R5, -RZ, R24.H0_H0 ;  /* 0x20000018ff057230 */ /* 0x010fc40000004100 */
[----:B------:R-:W-:Y:S01]  /*2d70*/  HADD2.F32 R13, -RZ, R24.H1_H1 ;  /* 0x30000018ff0d7230 */ /* 0x000fe20000004100 */
[----:B------:R-:W-:Y:S01]  /*2d80*/  @!P0 LEA R24, R0, R29, 0x18 ;  /* 0x0000001d00188211 */ /* 0x000fe200078ec0ff */
[--C-:B------:R-:W-:Y:S02]  /*2d90*/  HADD2.F32 R17, -RZ, R25.reuse.H0_H0 ;  /* 0x20000019ff117230 */ /* 0x100fe40000004100 */
[----:B------:R-:W-:Y:S01]  /*2da0*/  FFMA R22, R23, R6, R22 ;  /* 0x0000000617167223 */ /* 0x000fe20000000016 */
[----:B------:R-:W-:Y:S01]  /*2db0*/  HADD2.F32 R25, -RZ, R25.H1_H1 ;  /* 0x30000019ff197230 */ /* 0x000fe20000004100 */
[----:B------:R-:W-:Y:S01]  /*2dc0*/  BAR.SYNC.DEFER_BLOCKING 0x0 ;  /* 0x0000000000007b1d */ /* 0x000fe20000010000 */
[--C-:B------:R-:W-:Y:S02]  /*2dd0*/  HADD2.F32 R19, -RZ, R26.reuse.H0_H0 ;  /* 0x2000001aff137230 */ /* 0x100fe40000004100 */
[----:B------:R-:W-:Y:S02]  /*2de0*/  HADD2.F32 R21, -RZ, R26.H1_H1 ;  /* 0x3000001aff157230 */ /* 0x000fe40000004100 */
[----:B------:R-:W-:-:S02]  /*2df0*/  HADD2.F32 R23, -RZ, R27.H0_H0 ;  /* 0x2000001bff177230 */ /* 0x000fc40000004100 */
[----:B------:R-:W-:Y:S01]  /*2e00*/  HADD2.F32 R27, -RZ, R27.H1_H1 ;  /* 0x3000001bff1b7230 */ /* 0x000fe20000004100 */
[----:B------:R1:W-:Y:S01]  /*2e10*/  @!P0 STS [R24+0x4], R9 ;  /* 0x0000040918008388 */ /* 0x0003e20000000800 */
[C---:B------:R-:W-:Y:S01]  /*2e20*/  FMUL R13, R10.reuse, R13 ;  /* 0x0000000d0a0d7220 */ /* 0x040fe20000400000 */
[----:B------:R-:W-:Y:S01]  /*2e30*/  FMUL R17, R10, R17 ;  /* 0x000000110a117220 */ /* 0x000fe20000400000 */
[-C--:B------:R-:W-:Y:S01]  /*2e40*/  FFMA R14, R35, R6.reuse, R14 ;  /* 0x00000006230e7223 */ /* 0x080fe2000000000e */
[----:B------:R-:W-:Y:S01]  /*2e50*/  FFMA R16, R33, R6, R16 ;  /* 0x0000000621107223 */ /* 0x000fe20000000010 */
[----:B------:R-:W-:Y:S01]  /*2e60*/  @!PT LDS RZ, [RZ] ;  /* 0x00000000fffff984 */ /* 0x000fe20000000800 */
[----:B------:R-:W-:Y:S01]  /*2e70*/  @!PT LDS RZ, [RZ] ;  /* 0x00000000fffff984 */ /* 0x000fe20000000800 */
[----:B------:R-:W-:Y:S01]  /*2e80*/  @!PT LDS RZ, [RZ] ;  /* 0x00000000fffff984 */ /* 0x000fe20000000800 */
[----:B------:R-:W-:Y:S01]  /*2e90*/  @!PT LDS RZ, [RZ] ;  /* 0x00000000fffff984 */ /* 0x000fe20000000800 */
[----:B------:R-:W-:-:S00]  /*2ea0*/  MEMBAR.ALL.CTA ;  /* 0x0000000000007992 */ /* 0x000fc00000008000 */
[----:B------:R-:W-:Y:S06]  /*2eb0*/  MEMBAR.ALL.GPU ;  /* 0x0000000000007992 */ /* 0x000fec000000a000 */
[----:B------:R-:W-:-:S00]  /*2ec0*/  ERRBAR ;  /* 0x00000000000079ab */ /* 0x000fc00000000000 */
[----:B------:R-:W-:Y:S08]  /*2ed0*/  CGAERRBAR ;  /* 0x00000000000075ab */ /* 0x000ff00000000000 */
[----:B------:R-:W-:Y:S01]  /*2ee0*/  UCGABAR_ARV ;  /* 0x00000000000079c7 */ /* 0x000fe20008000000 */
[C---:B------:R-:W-:Y:S01]  /*2ef0*/  FMUL R25, R10.reuse, R25 ;  /* 0x000000190a197220 */ /* 0x040fe20000400000 */
[C---:B------:R-:W-:Y:S01]  /*2f00*/  FMUL R19, R10.reuse, R19 ;  /* 0x000000130a137220 */ /* 0x040fe20000400000 */
[-C--:B------:R-:W-:Y:S01]  /*2f10*/  FFMA R18, R43, R6.reuse, R18 ;  /* 0x000000062b127223 */ /* 0x080fe20000000012 */
[----:B------:R-:W-:Y:S01]  /*2f20*/  FFMA R20, R41, R6, R20 ;  /* 0x0000000629147223 */ /* 0x000fe20000000014 */
[C---:B------:R-:W-:Y:S01]  /*2f30*/  FMUL R5, R10.reuse, R5 ;  /* 0x000000050a057220 */ /* 0x040fe20000400000 */
[C---:B------:R-:W-:Y:S01]  /*2f40*/  FMUL R21, R10.reuse, R21 ;  /* 0x000000150a157220 */ /* 0x040fe20000400000 */
[C---:B------:R-:W-:Y:S01]  /*2f50*/  FMUL R23, R10.reuse, R23 ;  /* 0x000000170a177220 */ /* 0x040fe20000400000 */
[----:B------:R-:W-:Y:S01]  /*2f60*/  FMUL R27, R10, R27 ;  /* 0x0000001b0a1b7220 */ /* 0x000fe20000400000 */
        /* <DEDUP_REMOVED lines=8> */
[----:B------:R-:W-:Y:S01]  /*2ff0*/  UCGABAR_WAIT ;  /* 0x0000000000007dc7 */ /* 0x000fe20008000000 */
[----:B------:R-:W-:Y:S01]  /*3000*/  CCTL.IVALL ;  /* 0x00000000ff00798f */ /* 0x000fe20002000000 */
[----:B-1----:R-:W-:Y:S05]  /*3010*/  BRA.U UP0, `(.L_x_3) ;  /* 0x0000001500247547 */ /* 0x002fea000b800000 */
[----:B------:R-:W-:Y:S01]  /*3020*/  UISETP.GE.U32.AND UP0, UPT, UR10, 0x3, UPT ;  /* 0x000000030a00788c */ /* 0x000fe2000bf06070 */
[----:B------:R-:W-:Y:S01]  /*3030*/  MOV R18, R9 ;  /* 0x0000000900127202 */ /* 0x000fe20000000f00 */
[----:B------:R-:W-:Y:S01]  /*3040*/  UIADD3 UR6, UPT, UPT, UR11, -0x2, URZ ;  /* 0xfffffffe0b067890 */ /* 0x000fe2000fffe0ff */
[----:B------:R-:W-:-:S03]  /*3050*/  UMOV UR8, 0x1 ;  /* 0x0000000100087882 */ /* 0x000fc60000000000 */
[----:B------:R-:W-:-:S03]  /*3060*/  ULOP3.LUT UR7, UR6, 0x3, URZ, 0xc0, !UPT ;  /* 0x0000000306077892 */ /* 0x000fc6000f8ec0ff */
[----:B------:R-:W-:Y:S09]  /*3070*/  BRA.U !UP0, `(.L_x_4) ;  /* 0x0000000d08fc7547 */ /* 0x000ff2000b800000 */
[----:B------:R-:W-:Y:S01]  /*3080*/  ULOP3.LUT UR6, UR6, 0xfffffffc, URZ, 0xc0, !UPT ;  /* 0xfffffffc06067892 */ /* 0x000fe2000f8ec0ff */
[----:B------:R-:W-:Y:S01]  /*3090*/  IADD3 R17, PT, PT, R0, 0x2, RZ ;  /* 0x0000000200117810 */ /* 0x000fe20007ffe0ff */
[----:B------:R-:W-:Y:S01]  /*30a0*/  UMOV UR8, 0x2 ;  /* 0x0000000200087882 */ /* 0x000fe20000000000 */
[----:B------:R-:W-:Y:S01]  /*30b0*/  MOV R18, R9 ;  /* 0x0000000900127202 */ /* 0x000fe20000000f00 */
[----:B------:R-:W-:-:S12]  /*30c0*/  UIADD3 UR6, UPT, UPT, -UR6, URZ, URZ ;  /* 0x000000ff06067290 */ /* 0x000fd8000fffe1ff */
.L_x_21:
[----:B------:R-:W-:Y:S01]  /*30d0*/  UIADD3 UR6, UPT, UPT, UR6, 0x4, URZ ;  /* 0x0000000406067890 */ /* 0x000fe2000fffe0ff */
[----:B------:R-:W-:Y:S03]  /*30e0*/  BSSY.RECONVERGENT B0, `(.L_x_5) ;  /* 0x0000021000007945 */ /* 0x000fe60003800200 */
[----:B------:R-:W-:Y:S01]  /*30f0*/  UISETP.NE.AND UP0, UPT, UR6, URZ, UPT ;  /* 0x000000ff0600728c */ /* 0x000fe2000bf05270 */
[----:B-1234-:R-:W-:Y:S10]  /*3100*/  @P0 BRA `(.L_x_6) ;  /* 0x0000000000780947 */ /* 0x01eff40003800000 */
[----:B------:R-:W1:Y:S01]  /*3110*/  I2F.U32.RP R0, UR11 ;  /* 0x0000000b00007d06 */ /* 0x000e620008209000 */
[----:B------:R-:W2:Y:S01]  /*3120*/  S2UR UR14, SR_CgaCtaId ;  /* 0x00000000000e79c3 */ /* 0x000ea20000008800 */
[----:B------:R-:W-:Y:S01]  /*3130*/  HFMA2 R4, -RZ, RZ, 0, 0 ;  /* 0x00000000ff047431 */ /* 0x000fe200000001ff */
[----:B------:R-:W-:Y:S01]  /*3140*/  MOV R21, 0x400 ;  /* 0x0000040000157802 */ /* 0x000fe20000000f00 */
[----:B------:R-:W3:Y:S01]  /*3150*/  S2R R20, SR_SWINHI ;  /* 0x0000000000147919 */ /* 0x000ee20000002f00 */
[----:B------:R-:W-:-:S03]  /*3160*/  ISETP.NE.U32.AND P1, PT, RZ, UR11, PT ;  /* 0x0000000bff007c0c */ /* 0x000fc6000bf25070 */
[----:B-1----:R-:W1:Y:S02]  /*3170*/  MUFU.RCP R0, R0 ;  /* 0x0000000000007308 */ /* 0x002e640000001000 */
[----:B-1----:R-:W-:Y:S02]  /*3180*/  IADD3 R5, PT, PT, R0, 0xffffffe, RZ ;  /* 0x0ffffffe00057810 */ /* 0x002fe40007ffe0ff */
[----:B--2---:R-:W-:-:S04]  /*3190*/  MOV R0, UR14 ;  /* 0x0000000e00007c02 */ /* 0x004fc80008000f00 */
[----:B------:R-:W1:Y:S01]  /*31a0*/  F2I.FTZ.U32.TRUNC.NTZ R5, R5 ;  /* 0x0000000500057305 */ /* 0x000e62000021f000 */
[----:B------:R-:W-:-:S06]  /*31b0*/  LEA R18, R0, R21, 0x18 ;  /* 0x0000001500127211 */ /* 0x000fcc00078ec0ff */
[----:B------:R-:W2:Y:S01]  /*31c0*/  LDS R18, [R18+0x4] ;  /* 0x0000040012127984 */ /* 0x000ea20000000800 */
[----:B-1----:R-:W-:-:S05]  /*31d0*/  IADD3 R19, PT, PT, RZ, -R5, RZ ;  /* 0x80000005ff137210 */ /* 0x002fca0007ffe0ff */
[----:B------:R-:W-:-:S04]  /*31e0*/  IMAD R19, R19, UR11, RZ ;  /* 0x0000000b13137c24 */ /* 0x000fc8000f8e02ff */
[----:B------:R-:W-:Y:S01]  /*31f0*/  IMAD.HI.U32 R19, R5, R19, R4 ;  /* 0x0000001305137227 */ /* 0x000fe200078e0004 */
[----:B------:R-:W-:Y:S02]  /*3200*/  IADD3 R4, PT, PT, R17, -0x1, RZ ;  /* 0xffffffff11047810 */ /* 0x000fe40007ffe0ff */
[----:B------:R-:W-:-:S03]  /*3210*/  IADD3 R5, PT, PT, R21, 0x4, RZ ;  /* 0x0000000415057810 */ /* 0x000fc60007ffe0ff */
[----:B------:R-:W-:Y:S01]  /*3220*/  IMAD.HI.U32 R19, R19, R4, RZ ;  /* 0x0000000413137227 */ /* 0x000fe200078e00ff */
[----:B------:R-:W-:-:S04]  /*3230*/  LEA R5, R0, R5, 0x18 ;  /* 0x0000000500057211 */ /* 0x000fc800078ec0ff */
[----:B------:R-:W-:-:S05]  /*3240*/  IADD3 R19, PT, PT, -R19, RZ, RZ ;  /* 0x000000ff13137210 */ /* 0x000fca0007ffe1ff */
[----:B------:R-:W-:Y:S01]  /*3250*/  IMAD R19, R19, UR11, R4 ;  /* 0x0000000b13137c24 */ /* 0x000fe2000f8e0204 */
[----:B------:R-:W-:Y:S02]  /*3260*/  MOV R4, R5 ;  /* 0x0000000500047202 */ /* 0x000fe40000000f00 */
[----:B---3--:R-:W-:Y:S02]  /*3270*/  MOV R5, R20 ;  /* 0x0000001400057202 */ /* 0x008fe40000000f00 */
[----:B------:R-:W-:-:S13]  /*3280*/  ISETP.GE.U32.AND P0, PT, R19, UR11, PT ;  /* 0x0000000b13007c0c */ /* 0x000fda000bf06070 */
[----:B------:R-:W-:-:S04]  /*3290*/  @P0 IADD3 R19, PT, PT, R19, -UR11, RZ ;  /* 0x8000000b13130c10 */ /* 0x000fc8000fffe0ff */
[----:B------:R-:W-:-:S13]  /*32a0*/  ISETP.GE.U32.AND P0, PT, R19, UR11, PT ;  /* 0x0000000b13007c0c */ /* 0x000fda000bf06070 */
[----:B------:R-:W-:Y:S02]  /*32b0*/  @P0 IADD3 R19, PT, PT, R19, -UR11, RZ ;  /* 0x8000000b13130c10 */ /* 0x000fe4000fffe0ff */
[----:B------:R-:W-:-:S04]  /*32c0*/  @!P1 LOP3.LUT R19, RZ, UR11, RZ, 0x33, !PT ;  /* 0x0000000bff139c12 */ /* 0x000fc8000f8e33ff */
[----:B------:R-:W-:Y:S02]  /*32d0*/  PRMT R4, R19, 0x654, R4 ;  /* 0x0000065413047816 */ /* 0x000fe40000000004 */
[----:B--2---:R-:W-:-:S07]  /*32e0*/  MOV R5, R5 ;  /* 0x0000000500057202 */ /* 0x004fce0000000f00 */
.L_x_6:
[----:B------:R-:W-:Y:S05]  /*32f0*/  BSYNC.RECONVERGENT B0 ;  /* 0x0000000000007941 */ /* 0x000fea0003800200 */
.L_x_5:
[----:B------:R-:W-:Y:S01]  /*3300*/  ISETP.NE.AND P0, PT, R7, RZ, PT ;  /* 0x000000ff0700720c */ /* 0x000fe20003f05270 */
        /* <DEDUP_REMOVED lines=9> */
[----:B------:R-:W-:Y:S05]  /*33a0*/  BSSY.RECONVERGENT B0, `(.L_x_7) ;  /* 0x0000007000007945 */ /* 0x000fea0003800200 */
[----:B------:R-:W-:Y:S01]  /*33b0*/  UCGABAR_WAIT ;  /* 0x0000000000007dc7 */ /* 0x000fe20008000000 */
[----:B------:R-:W-:Y:S01]  /*33c0*/  CCTL.IVALL ;  /* 0x00000000ff00798f */ /* 0x000fe20002000000 */
[----:B------:R-:W-:Y:S05]  /*33d0*/  @P0 BRA `(.L_x_8) ;  /* 0x00000000000c0947 */ /* 0x000fea0003800000 */
[----:B------:R-:W2:Y:S02]  /*33e0*/  LD.E R19, desc[UR12][R4.64] ;  /* 0x0000000c04137980 */ /* 0x000ea4000c101900 */
[----:B--2---:R-:W-:-:S05]  /*33f0*/  FMNMX R19, R18, R19, !PT ;  /* 0x0000001312137209 */ /* 0x004fca0007800000 */
[----:B------:R1:W-:Y:S02]  /*3400*/  ST.E desc[UR12][R4.64], R19 ;  /* 0x0000001304007985 */ /* 0x0003e4000c10190c */
.L_x_8:
[----:B------:R-:W-:Y:S05]  /*3410*/  BSYNC.RECONVERGENT B0 ;  /* 0x0000000000007941 */ /* 0x000fea0003800200 */
.L_x_7:
        /* <DEDUP_REMOVED lines=13> */
[----:B------:R-:W2:Y:S01]  /*34f0*/  I2F.U32.RP R18, UR11 ;  /* 0x0000000b00127d06 */ /* 0x000ea20008209000 */
[----:B------:R-:W3:Y:S01]  /*3500*/  S2UR UR14, SR_CgaCtaId ;  /* 0x00000000000e79c3 */ /* 0x000ee20000008800 */
[----:B-1----:R-:W-:Y:S01]  /*3510*/  MOV R4, RZ ;  /* 0x000000ff00047202 */ /* 0x002fe20000000f00 */
[----:B------:R-:W1:Y:S01]  /*3520*/  S2R R20, SR_SWINHI ;  /* 0x0000000000147919 */ /* 0x000e620000002f00 */
[----:B------:R-:W-:-:S04]  /*3530*/  ISETP.NE.U32.AND P2, PT, RZ, UR11, PT ;  /* 0x0000000bff007c0c */ /* 0x000fc8000bf45070 */
[----:B--2---:R-:W2:Y:S02]  /*3540*/  MUFU.RCP R18, R18 ;  /* 0x0000001200127308 */ /* 0x004ea40000001000 */
[----:B--2---:R-:W-:-:S06]  /*3550*/  IADD3 R19, PT, PT, R18, 0xffffffe, RZ ;  /* 0x0ffffffe12137810 */ /* 0x004fcc0007ffe0ff */
[----:B------:R-:W2:Y:S02]  /*3560*/  F2I.FTZ.U32.TRUNC.NTZ R5, R19 ;  /* 0x0000001300057305 */ /* 0x000ea4000021f000 */
[----:B--2---:R-:W-:-:S05]  /*3570*/  IADD3 R21, PT, PT, RZ, -R5, RZ ;  /* 0x80000005ff157210 */ /* 0x004fca0007ffe0ff */
[----:B------:R-:W-:-:S04]  /*3580*/  IMAD R21, R21, UR11, RZ ;  /* 0x0000000b15157c24 */ /* 0x000fc8000f8e02ff */
[----:B------:R-:W-:Y:S01]  /*3590*/  IMAD.HI.U32 R0, R5, R21, R4 ;  /* 0x0000001505007227 */ /* 0x000fe200078e0004 */
[----:B------:R-:W-:-:S05]  /*35a0*/  MOV R5, 0x400 ;  /* 0x0000040000057802 */ /* 0x000fca0000000f00 */
[----:B------:R-:W-:-:S05]  /*35b0*/  IMAD.HI.U32 R0, R0, R17, RZ ;  /* 0x0000001100007227 */ /* 0x000fca00078e00ff */
[----:B------:R-:W-:Y:S02]  /*35c0*/  IADD3 R4, PT, PT, -R0, RZ, RZ ;  /* 0x000000ff00047210 */ /* 0x000fe40007ffe1ff */
[----:B---3--:R-:W-:-:S03]  /*35d0*/  MOV R0, UR14 ;  /* 0x0000000e00007c02 */ /* 0x008fc60008000f00 */
[----:B------:R-:W-:Y:S01]  /*35e0*/  IMAD R19, R4, UR11, R17 ;  /* 0x0000000b04137c24 */ /* 0x000fe2000f8e0211 */
[C---:B------:R-:W-:Y:S02]  /*35f0*/  LEA R18, R0.reuse, R5, 0x18 ;  /* 0x0000000500127211 */ /* 0x040fe400078ec0ff */
[----:B------:R-:W-:Y:S02]  /*3600*/  IADD3 R5, PT, PT, R5, 0x4, RZ ;  /* 0x0000000405057810 */ /* 0x000fe40007ffe0ff */
[----:B------:R-:W-:Y:S02]  /*3610*/  ISETP.GE.U32.AND P1, PT, R19, UR11, PT ;  /* 0x0000000b13007c0c */ /* 0x000fe4000bf26070 */
[----:B------:R-:W2:Y:S01]  /*3620*/  LDS R18, [R18+0x4] ;  /* 0x0000040012127984 */ /* 0x000ea20000000800 */
[----:B------:R-:W-:-:S04]  /*3630*/  LEA R5, R0, R5, 0x18 ;  /* 0x0000000500057211 */ /* 0x000fc800078ec0ff */
[----:B------:R-:W-:Y:S02]  /*3640*/  MOV R4, R5 ;  /* 0x0000000500047202 */ /* 0x000fe40000000f00 */
[----:B-1----:R-:W-:-:S04]  /*3650*/  MOV R5, R20 ;  /* 0x0000001400057202 */ /* 0x002fc80000000f00 */
[----:B------:R-:W-:-:S04]  /*3660*/  @P1 IADD3 R19, PT, PT, R19, -UR11, RZ ;  /* 0x8000000b13131c10 */ /* 0x000fc8000fffe0ff */
[----:B------:R-:W-:-:S13]  /*3670*/  ISETP.GE.U32.AND P1, PT, R19, UR11, PT ;  /* 0x0000000b13007c0c */ /* 0x000fda000bf26070 */
[----:B------:R-:W-:Y:S02]  /*3680*/  @P1 IADD3 R19, PT, PT, R19, -UR11, RZ ;  /* 0x8000000b13131c10 */ /* 0x000fe4000fffe0ff */
[----:B------:R-:W-:-:S04]  /*3690*/  @!P2 LOP3.LUT R19, RZ, UR11, RZ, 0x33, !PT ;  /* 0x0000000bff13ac12 */ /* 0x000fc8000f8e33ff */
[----:B------:R-:W-:Y:S02]  /*36a0*/  PRMT R4, R19, 0x654, R4 ;  /* 0x0000065413047816 */ /* 0x000fe40000000004 */
[----:B------:R-:W-:-:S07]  /*36b0*/  MOV R5, R5 ;  /* 0x0000000500057202 */ /* 0x000fce0000000f00 */
.L_x_10:
[----:B------:R-:W-:Y:S05]  /*36c0*/  BSYNC.RECONVERGENT B0 ;  /* 0x0000000000007941 */ /* 0x000fea0003800200 */
.L_x_9:
        /* <DEDUP_REMOVED lines=13> */
[----:B-1----:R-:W2:Y:S02]  /*37a0*/  LD.E R19, desc[UR12][R4.64] ;  /* 0x0000000c04137980 */ /* 0x002ea4000c101900 */
[----:B--2---:R-:W-:-:S05]  /*37b0*/  FMNMX R19, R18, R19, !PT ;  /* 0x0000001312137209 */ /* 0x004fca0007800000 */
[----:B------:R3:W-:Y:S02]  /*37c0*/  ST.E desc[UR12][R4.64], R19 ;  /* 0x0000001304007985 */ /* 0x0007e4000c10190c */
.L_x_12:
[----:B------:R-:W-:Y:S05]  /*37d0*/  BSYNC.RECONVERGENT B0 ;  /* 0x0000000000007941 */ /* 0x000fea0003800200 */
.L_x_11:
        /* <DEDUP_REMOVED lines=13> */
[----:B--2---:R-:W2:Y:S01]  /*38b0*/  I2F.U32.RP R18, UR11 ;  /* 0x0000000b00127d06 */ /* 0x004ea20008209000 */
[----:B------:R-:W4:Y:S01]  /*38c0*/  S2UR UR14, SR_CgaCtaId ;  /* 0x00000000000e79c3 */ /* 0x000f220000008800 */
[----:B-1-3--:R-:W-:Y:S01]  /*38d0*/  HFMA2 R4, -RZ, RZ, 0, 0 ;  /* 0x00000000ff047431 */ /* 0x00afe200000001ff */
[----:B------:R-:W-:-:S05]  /*38e0*/  ISETP.NE.U32.AND P2, PT, RZ, UR11, PT ;  /* 0x0000000bff007c0c */ /* 0x000fca000bf45070 */
[----:B--2---:R-:W1:Y:S02]  /*38f0*/  MUFU.RCP R18, R18 ;  /* 0x0000001200127308 */ /* 0x004e640000001000 */
[----:B-1----:R-:W-:-:S06]  /*3900*/  IADD3 R20, PT, PT, R18, 0xffffffe, RZ ;  /* 0x0ffffffe12147810 */ /* 0x002fcc0007ffe0ff */
[----:B------:R1:W2:Y:S02]  /*3910*/  F2I.FTZ.U32.TRUNC.NTZ R5, R20 ;  /* 0x0000001400057305 */ /* 0x0002a4000021f000 */
[----:B-1----:R-:W1:Y:S01]  /*3920*/  S2R R20, SR_SWINHI ;  /* 0x0000000000147919 */ /* 0x002e620000002f00 */
[----:B--2---:R-:W-:-:S05]  /*3930*/  IADD3 R19, PT, PT, RZ, -R5, RZ ;  /* 0x80000005ff137210 */ /* 0x004fca0007ffe0ff */
[----:B------:R-:W-:-:S04]  /*3940*/  IMAD R19, R19, UR11, RZ ;  /* 0x0000000b13137c24 */ /* 0x000fc8000f8e02ff */
[----:B------:R-:W-:Y:S01]  /*3950*/  IMAD.HI.U32 R19, R5, R19, R4 ;  /* 0x0000001305137227 */ /* 0x000fe200078e0004 */
[----:B------:R-:W-:Y:S02]  /*3960*/  IADD3 R4, PT, PT, R17, 0x1, RZ ;  /* 0x0000000111047810 */ /* 0x000fe40007ffe0ff */
[----:B------:R-:W-:-:S03]  /*3970*/  MOV R5, 0x400 ;  /* 0x0000040000057802 */ /* 0x000fc60000000f00 */
[----:B------:R-:W-:-:S05]  /*3980*/  IMAD.HI.U32 R0, R19, R4, RZ ;  /* 0x0000000413007227 */ /* 0x000fca00078e00ff */
[----:B------:R-:W-:Y:S02]  /*3990*/  IADD3 R19, PT, PT, -R0, RZ, RZ ;  /* 0x000000ff00137210 */ /* 0x000fe40007ffe1ff */
[----:B----4-:R-:W-:-:S03]  /*39a0*/  MOV R0, UR14 ;  /* 0x0000000e00007c02 */ /* 0x010fc60008000f00 */
[----:B------:R-:W-:Y:S01]  /*39b0*/  IMAD R19, R19, UR11, R4 ;  /* 0x0000000b13137c24 */ /* 0x000fe2000f8e0204 */
[C---:B------:R-:W-:Y:S02]  /*39c0*/  LEA R18, R0.reuse, R5, 0x18 ;  /* 0x0000000500127211 */ /* 0x040fe400078ec0ff */
[----:B------:R-:W-:Y:S02]  /*39d0*/  IADD3 R5, PT, PT, R5, 0x4, RZ ;  /* 0x0000000405057810 */ /* 0x000fe40007ffe0ff */
[----:B------:R-:W-:Y:S02]  /*39e0*/  ISETP.GE.U32.AND P1, PT, R19, UR11, PT ;  /* 0x0000000b13007c0c */ /* 0x000fe4000bf26070 */
[----:B------:R-:W4:Y:S01]  /*39f0*/  LDS R18, [R18+0x4] ;  /* 0x0000040012127984 */ /* 0x000f220000000800 */
        /* <DEDUP_REMOVED lines=9> */
.L_x_14:
[----:B------:R-:W-:Y:S05]  /*3a90*/  BSYNC.RECONVERGENT B0 ;  /* 0x0000000000007941 */ /* 0x000fea0003800200 */
.L_x_13:
        /* <DEDUP_REMOVED lines=13> */
[----:B-1-3--:R-:W2:Y:S02]  /*3b70*/  LD.E R19, desc[UR12][R4.64] ;  /* 0x0000000c04137980 */ /* 0x00aea4000c101900 */
[----:B--2-4-:R-:W-:-:S05]  /*3b80*/  FMNMX R19, R18, R19, !PT ;  /* 0x0000001312137209 */ /* 0x014fca0007800000 */
[----:B------:R1:W-:Y:S02]  /*3b90*/  ST.E desc[UR12][R4.64], R19 ;  /* 0x0000001304007985 */ /* 0x0003e4000c10190c */
.L_x_16:
[----:B------:R-:W-:Y:S05]  /*3ba0*/  BSYNC.RECONVERGENT B0 ;  /* 0x0000000000007941 */ /* 0x000fea0003800200 */
.L_x_15:
        /* <DEDUP_REMOVED lines=13> */
[----:B--2-4-:R-:W2:Y:S01]  /*3c80*/  I2F.U32.RP R18, UR11 ;  /* 0x0000000b00127d06 */ /* 0x014ea20008209000 */
[----:B------:R-:W4:Y:S01]  /*3c90*/  S2UR UR14, SR_CgaCtaId ;  /* 0x00000000000e79c3 */ /* 0x000f220000008800 */
[----:B-1-3--:R-:W-:Y:S02]  /*3ca0*/  MOV R4, RZ ;  /* 0x000000ff00047202 */ /* 0x00afe40000000f00 */
[----:B------:R-:W-:-:S04]  /*3cb0*/  ISETP.NE.U32.AND P2, PT, RZ, UR11, PT ;  /* 0x0000000bff007c0c */ /* 0x000fc8000bf45070 */
        /* <DEDUP_REMOVED lines=26> */
.L_x_18:
[----:B------:R-:W-:Y:S05]  /*3e60*/  BSYNC.RECONVERGENT B0 ;  /* 0x0000000000007941 */ /* 0x000fea0003800200 */
.L_x_17:
        /* <DEDUP_REMOVED lines=16> */
.L_x_20:
[----:B------:R-:W-:Y:S05]  /*3f70*/  BSYNC.RECONVERGENT B0 ;  /* 0x0000000000007941 */ /* 0x000fea0003800200 */
.L_x_19:
        /* <DEDUP_REMOVED lines=9> */
[----:B------:R-:W-:Y:S01]  /*4010*/  IADD3 R17, PT, PT, R17, 0x4, RZ ;  /* 0x0000000411117810 */ /* 0x000fe20007ffe0ff */
[----:B------:R-:W-:-:S04]  /*4020*/  UIADD3 UR8, UPT, UPT, UR8, 0x4, URZ ;  /* 0x0000000408087890 */ /* 0x000fc8000fffe0ff */
[----:B------:R-:W-:Y:S01]  /*4030*/  UCGABAR_WAIT ;  /* 0x0000000000007dc7 */ /* 0x000fe20008000000 */
[----:B------:R-:W-:Y:S01]  /*4040*/  CCTL.IVALL ;  /* 0x00000000ff00798f */ /* 0x000fe20002000000 */
[----:B------:R-:W-:Y:S06]  /*4050*/  BRA.U UP0, `(.L_x_21) ;  /* 0xfffffff1001c7547 */ /* 0x000fec000b83ffff */
[----:B------:R-:W-:-:S12]  /*4060*/  UIADD3 UR8, UPT, UPT, UR8, -0x1, URZ ;  /* 0xffffffff08087890 */ /* 0x000fd8000fffe0ff */
.L_x_4:
[----:B------:R-:W-:-:S09]  /*4070*/  UISETP.NE.AND UP0, UPT, UR7, URZ, UPT ;  /* 0x000000ff0700728c */ /* 0x000fd2000bf05270 */
[----:B------:R-:W-:Y:S05]  /*4080*/  BRA.U !UP0, `(.L_x_3) ;  /* 0x0000000508087547 */ /* 0x000fea000b800000 */
[----:B------:R-:W-:Y:S01]  /*4090*/  IADD3 R0, PT, PT, R0, UR8, RZ ;  /* 0x0000000800007c10 */ /* 0x000fe2000fffe0ff */
[----:B------:R-:W-:-:S12]  /*40a0*/  UIADD3 UR7, UPT, UPT, -UR7, URZ, URZ ;  /* 0x000000ff07077290 */ /* 0x000fd8000fffe1ff */
.L_x_26:
[----:B------:R-:W-:Y:S01]  /*40b0*/  UIADD3 UR7, UPT, UPT, UR7, 0x1, URZ ;  /* 0x0000000107077890 */ /* 0x000fe2000fffe0ff */
[----:B------:R-:W-:Y:S03]  /*40c0*/  BSSY.RECONVERGENT B0, `(.L_x_22) ;  /* 0x000001f000007945 */ /* 0x000fe60003800200 */
[----:B------:R-:W-:Y:S01]  /*40d0*/  UISETP.NE.AND UP0, UPT, UR7, URZ, UPT ;  /* 0x000000ff0700728c */ /* 0x000fe2000bf05270 */
[----:B-1----:R-:W-:Y:S10]  /*40e0*/  @P0 BRA `(.L_x_23) ;  /* 0x0000000000700947 */ /* 0x002ff40003800000 */
[----:B--2-4-:R-:W2:Y:S01]  /*40f0*/  I2F.U32.RP R18, UR11 ;  /* 0x0000000b00127d06 */ /* 0x014ea20008209000 */
[----:B-1-3--:R-:W1:Y:S01]  /*4100*/  S2R R19, SR_CgaCtaId ;  /* 0x0000000000137919 */ /* 0x00ae620000008800 */
[----:B------:R-:W-:Y:S01]  /*4110*/  HFMA2 R4, -RZ, RZ, 0, 0 ;  /* 0x00000000ff047431 */ /* 0x000fe200000001ff */
[----:B------:R-:W-:Y:S01]  /*4120*/  ISETP.NE.U32.AND P1, PT, RZ, UR11, PT ;  /* 0x0000000bff007c0c */ /* 0x000fe2000bf25070 */
[----:B------:R-:W3:Y:S04]  /*4130*/  S2R R21, SR_SWINHI ;  /* 0x0000000000157919 */ /* 0x000ee80000002f00 */
[----:B--2---:R-:W2:Y:S02]  /*4140*/  MUFU.RCP R18, R18 ;  /* 0x0000001200127308 */ /* 0x004ea40000001000 */
[----:B--2---:R-:W-:-:S06]  /*4150*/  IADD3 R5, PT, PT, R18, 0xffffffe, RZ ;  /* 0x0ffffffe12057810 */ /* 0x004fcc0007ffe0ff */
[----:B------:R-:W2:Y:S02]  /*4160*/  F2I.FTZ.U32.TRUNC.NTZ R5, R5 ;  /* 0x0000000500057305 */ /* 0x000ea4000021f000 */
[----:B--2---:R-:W-:-:S05]  /*4170*/  IADD3 R17, PT, PT, RZ, -R5, RZ ;  /* 0x80000005ff117210 */ /* 0x004fca0007ffe0ff */
[----:B------:R-:W-:-:S04]  /*4180*/  IMAD R17, R17, UR11, RZ ;  /* 0x0000000b11117c24 */ /* 0x000fc8000f8e02ff */
[----:B------:R-:W-:-:S06]  /*4190*/  IMAD.HI.U32 R17, R5, R17, R4 ;  /* 0x0000001105117227 */ /* 0x000fcc00078e0004 */
[----:B------:R-:W-:-:S05]  /*41a0*/  IMAD.HI.U32 R4, R17, R0, RZ ;  /* 0x0000000011047227 */ /* 0x000fca00078e00ff */
[----:B------:R-:W-:Y:S02]  /*41b0*/  IADD3 R17, PT, PT, -R4, RZ, RZ ;  /* 0x000000ff04117210 */ /* 0x000fe40007ffe1ff */
[----:B------:R-:W-:-:S03]  /*41c0*/  MOV R4, 0x400 ;  /* 0x0000040000047802 */ /* 0x000fc60000000f00 */
[----:B------:R-:W-:Y:S01]  /*41d0*/  IMAD R17, R17, UR11, R0 ;  /* 0x0000000b11117c24 */ /* 0x000fe2000f8e0200 */
[----:B-1----:R-:W-:Y:S02]  /*41e0*/  LEA R18, R19, R4, 0x18 ;  /* 0x0000000413127211 */ /* 0x002fe400078ec0ff */
[----:B------:R-:W-:Y:S02]  /*41f0*/  IADD3 R4, PT, PT, R4, 0x4, RZ ;  /* 0x0000000404047810 */ /* 0x000fe40007ffe0ff */
[----:B------:R-:W-:Y:S02]  /*4200*/  ISETP.GE.U32.AND P0, PT, R17, UR11, PT ;  /* 0x0000000b11007c0c */ /* 0x000fe4000bf06070 */
[----:B------:R-:W1:Y:S01]  /*4210*/  LDS R18, [R18+0x4] ;  /* 0x0000040012127984 */ /* 0x000e620000000800 */
[----:B------:R-:W-:-:S04]  /*4220*/  LEA R4, R19, R4, 0x18 ;  /* 0x0000000413047211 */ /* 0x000fc800078ec0ff */
[----:B------:R-:W-:Y:S02]  /*4230*/  MOV R4, R4 ;  /* 0x0000000400047202 */ /* 0x000fe40000000f00 */
[----:B---3--:R-:W-:-:S04]  /*4240*/  MOV R5, R21 ;  /* 0x0000001500057202 */ /* 0x008fc80000000f00 */
[----:B------:R-:W-:-:S04]  /*4250*/  @P0 IADD3 R17, PT, PT, R17, -UR11, RZ ;  /* 0x8000000b11110c10 */ /* 0x000fc8000fffe0ff */
[----:B------:R-:W-:-:S13]  /*4260*/  ISETP.GE.U32.AND P0, PT, R17, UR11, PT ;  /* 0x0000000b11007c0c */ /* 0x000fda000bf06070 */
[----:B------:R-:W-:Y:S02]  /*4270*/  @P0 IADD3 R17, PT, PT, R17, -UR11, RZ ;  /* 0x8000000b11110c10 */ /* 0x000fe4000fffe0ff */
[----:B------:R-:W-:-:S04]  /*4280*/  @!P1 LOP3.LUT R17, RZ, UR11, RZ, 0x33, !PT ;  /* 0x0000000bff119c12 */ /* 0x000fc8000f8e33ff */
[----:B------:R-:W-:Y:S02]  /*4290*/  PRMT R4, R17, 0x654, R4 ;  /* 0x0000065411047816 */ /* 0x000fe40000000004 */
[----:B------:R-:W-:-:S07]  /*42a0*/  MOV R5, R5 ;  /* 0x0000000500057202 */ /* 0x000fce0000000f00 */
.L_x_23:
[----:B------:R-:W-:Y:S05]  /*42b0*/  BSYNC.RECONVERGENT B0 ;  /* 0x0000000000007941 */ /* 0x000fea0003800200 */
.L_x_22:
        /* <DEDUP_REMOVED lines=14> */
[----:B------:R-:W1:Y:S02]  /*43a0*/  LD.E R17, desc[UR12][R4.64] ;  /* 0x0000000c04117980 */ /* 0x000e64000c101900 */
[----:B-12-4-:R-:W-:-:S05]  /*43b0*/  FMNMX R17, R18, R17, !PT ;  /* 0x0000001112117209 */ /* 0x016fca0007800000 */
[----:B------:R1:W-:Y:S02]  /*43c0*/  ST.E desc[UR12][R4.64], R17 ;  /* 0x0000001104007985 */ /* 0x0003e4000c10190c */
.L_x_25:
[----:B------:R-:W-:Y:S05]  /*43d0*/  BSYNC.RECONVERGENT B0 ;  /* 0x0000000000007941 */ /* 0x000fea0003800200 */
.L_x_24:
        /* <DEDUP_REMOVED lines=9> */
[----:B------:R-:W-:-:S05]  /*4470*/  IADD3 R0, PT, PT, R0, 0x1, RZ ;  /* 0x0000000100007810 */ /* 0x000fca0007ffe0ff */
[----:B------:R-:W-:Y:S01]  /*4480*/  UCGABAR_WAIT ;  /* 0x0000000000007dc7 */ /* 0x000fe20008000000 */
[----:B------:R-:W-:Y:S01]  /*4490*/  CCTL.IVALL ;  /* 0x00000000ff00798f */ /* 0x000fe20002000000 */
[----:B------:R-:W-:Y:S05]  /*44a0*/  BRA.U UP0, `(.L_x_26) ;  /* 0xfffffffd00007547 */ /* 0x000fea000b83ffff */
.L_x_3:
[----:B------:R-:W5:Y:S01]  /*44b0*/  S2UR UR6, SR_CgaCtaId ;  /* 0x00000000000679c3 */ /* 0x000f620000008800 */
[----:B-1----:R-:W-:Y:S01]  /*44c0*/  MOV R17, 0x400 ;  /* 0x0000040000117802 */ /* 0x002fe20000000f00 */
[----:B------:R-:W-:Y:S01]  /*44d0*/  UISETP.GT.U32.AND UP0, UPT, UR10, -0x3, UPT ;  /* 0xfffffffd0a00788c */ /* 0x000fe2000bf04070 */
[----:B-----5:R-:W-:-:S04]  /*44e0*/  MOV R0, UR6 ;  /* 0x0000000600007c02 */ /* 0x020fc80008000f00 */
[----:B--2-4-:R-:W-:-:S05]  /*44f0*/  LEA R18, R0, R17, 0x18 ;  /* 0x0000001100127211 */ /* 0x014fca00078ec0ff */
[----:B------:R-:W1:Y:S02]  /*4500*/  LDS R20, [R18+0x4] ;  /* 0x0000040012147984 */ /* 0x000e640000000800 */
[----:B-1----:R-:W-:-:S04]  /*4510*/  FADD R20, R9, -R20 ;  /* 0x8000001409147221 */ /* 0x002fc80000000000 */
[----:B------:R-:W1:Y:S02]  /*4520*/  MUFU.EX2 R17, R20 ;  /* 0x0000001400117308 */ /* 0x000e640000000800 */
[-C--:B-1----:R-:W-:Y:S01]  /*4530*/  FMUL R11, R11, R17.reuse ;  /* 0x000000110b0b7220 */ /* 0x082fe20000400000 */
[-C--:B------:R-:W-:Y:S01]  /*4540*/  FMUL R9, R10, R17.reuse ;  /* 0x000000110a097220 */ /* 0x080fe20000400000 */
[-C--:B------:R-:W-:Y:S01]  /*4550*/  FMUL R10, R12, R17.reuse ;  /* 0x000000110c0a7220 */ /* 0x080fe20000400000 */
[-C--:B------:R-:W-:Y:S01]  /*4560*/  FMUL R12, R13, R17.reuse ;  /* 0x000000110d0c7220 */ /* 0x080fe20000400000 */
[----:B------:R-:W-:Y:S01]  /*4570*/  FMUL R13, R14, R17 ;  /* 0x000000110e0d7220 */ /* 0x000fe20000400000 */
[----:B------:R1:W-:Y:S01]  /*4580*/  @!P0 STS [R18], R11 ;  /* 0x0000000b12008388 */ /* 0x0003e20000000800 */
        /* <DEDUP_REMOVED lines=9> */
[-C--:B------:R-:W-:Y:S01]  /*4620*/  FMUL R6, R6, R17.reuse ;  /* 0x0000001106067220 */ /* 0x080fe20000400000 */
[-C--:B------:R-:W-:Y:S01]  /*4630*/  FMUL R8, R8, R17.reuse ;  /* 0x0000001108087220 */ /* 0x080fe20000400000 */
[-C--:B------:R-:W-:Y:S01]  /*4640*/  FMUL R14, R16, R17.reuse ;  /* 0x00000011100e7220 */ /* 0x080fe20000400000 */
[----:B------:R-:W-:-:S02]  /*4650*/  FMUL R15, R15, R17 ;  /* 0x000000110f0f7220 */ /* 0x000fc40000400000 */
[----:B------:R-:W-:Y:S01]  /*4660*/  UCGABAR_WAIT ;  /* 0x0000000000007dc7 */ /* 0x000fe20008000000 */
[----:B------:R-:W-:Y:S01]  /*4670*/  CCTL.IVALL ;  /* 0x00000000ff00798f */ /* 0x000fe20002000000 */
[----:B-1----:R-:W-:Y:S05]  /*4680*/  BRA.U UP0, `(.L_x_27) ;  /* 0x0000003100947547 */ /* 0x002fea000b800000 */
[----:B------:R-:W-:Y:S02]  /*4690*/  UISETP.GE.U32.AND UP0, UPT, UR10, 0x3, UPT ;  /* 0x000000030a00788c */ /* 0x000fe4000bf06070 */
[----:B------:R-:W-:Y:S01]  /*46a0*/  UIADD3 UR7, UPT, UPT, UR11, -0x2, URZ ;  /* 0xfffffffe0b077890 */ /* 0x000fe2000fffe0ff */
[----:B------:R-:W-:-:S03]  /*46b0*/  UMOV UR6, 0x1 ;  /* 0x0000000100067882 */ /* 0x000fc60000000000 */
[----:B------:R-:W-:-:S03]  /*46c0*/  ULOP3.LUT UR8, UR7, 0x3, URZ, 0xc0, !UPT ;  /* 0x0000000307087892 */ /* 0x000fc6000f8ec0ff */
[----:B------:R-:W-:Y:S09]  /*46d0*/  BRA.U !UP0, `(.L_x_28) ;  /* 0x0000002508d07547 */ /* 0x000ff2000b800000 */
[----:B------:R-:W-:Y:S01]  /*46e0*/  ULOP3.LUT UR6, UR7, 0xfffffffc, URZ, 0xc0, !UPT ;  /* 0xfffffffc07067892 */ /* 0x000fe2000f8ec0ff */
[----:B------:R-:W-:Y:S04]  /*46f0*/  BSSY.RECONVERGENT B0, `(.L_x_29) ;  /* 0x000001a000007945 */ /* 0x000fe80003800200 */
[----:B------:R-:W-:Y:S07]  /*4700*/  @P0 BRA `(.L_x_30) ;  /* 0x0000000000600947 */ /* 0x000fee0003800000 */
[----:B------:R-:W1:Y:S01]  /*4710*/  I2F.U32.RP R11, UR11 ;  /* 0x0000000b000b7d06 */ /* 0x000e620008209000 */
[----:B---3--:R-:W-:Y:S01]  /*4720*/  HFMA2 R4, -RZ, RZ, 0, 0 ;  /* 0x00000000ff047431 */ /* 0x008fe200000001ff */
[----:B------:R-:W2:Y:S01]  /*4730*/  S2R R19, SR_SWINHI ;  /* 0x0000000000137919 */ /* 0x000ea20000002f00 */
[----:B------:R-:W-:-:S05]  /*4740*/  ISETP.NE.U32.AND P2, PT, RZ, UR11, PT ;  /* 0x0000000bff007c0c */ /* 0x000fca000bf45070 */
[----:B-1----:R-:W1:Y:S02]  /*4750*/  MUFU.RCP R11, R11 ;  /* 0x0000000b000b7308 */ /* 0x002e640000001000 */
[----:B-1----:R-:W-:Y:S02]  /*4760*/  IADD3 R16, PT, PT, R11, 0xffffffe, RZ ;  /* 0x0ffffffe0b107810 */ /* 0x002fe40007ffe0ff */
[----:B------:R1:W4:Y:S04]  /*4770*/  LDS R11, [R18] ;  /* 0x00000000120b7984 */ /* 0x0003280000000800 */
[----:B------:R-:W3:Y:S02]  /*4780*/  F2I.FTZ.U32.TRUNC.NTZ R5, R16 ;  /* 0x0000001000057305 */ /* 0x000ee4000021f000 */
[----:B---3--:R-:W-:-:S05]  /*4790*/  IADD3 R17, PT, PT, RZ, -R5, RZ ;  /* 0x80000005ff117210 */ /* 0x008fca0007ffe0ff */
[----:B------:R-:W-:-:S04]  /*47a0*/  IMAD R17, R17, UR11, RZ ;  /* 0x0000000b11117c24 */ /* 0x000fc8000f8e02ff */
[----:B------:R-:W-:Y:S01]  /*47b0*/  IMAD.HI.U32 R5, R5, R17, R4 ;  /* 0x0000001105057227 */ /* 0x000fe200078e0004 */
[----:B------:R-:W-:-:S05]  /*47c0*/  IADD3 R4, PT, PT, R0, 0x1, RZ ;  /* 0x0000000100047810 */ /* 0x000fca0007ffe0ff */
[----:B------:R-:W-:-:S05]  /*47d0*/  IMAD.HI.U32 R5, R5, R4, RZ ;  /* 0x0000000405057227 */ /* 0x000fca00078e00ff */
[----:B------:R-:W-:-:S05]  /*47e0*/  IADD3 R5, PT, PT, -R5, RZ, RZ ;  /* 0x000000ff05057210 */ /* 0x000fca0007ffe1ff */
[----:B------:R-:W-:Y:S01]  /*47f0*/  IMAD R17, R5, UR11, R4 ;  /* 0x0000000b05117c24 */ /* 0x000fe2000f8e0204 */
[----:B------:R-:W-:Y:S02]  /*4800*/  MOV R4, R18 ;  /* 0x0000001200047202 */ /* 0x000fe40000000f00 */
[----:B--2---:R-:W-:Y:S02]  /*4810*/  MOV R5, R19 ;  /* 0x0000001300057202 */ /* 0x004fe40000000f00 */
[----:B------:R-:W-:-:S13]  /*4820*/  ISETP.GE.U32.AND P1, PT, R17, UR11, PT ;  /* 0x0000000b11007c0c */ /* 0x000fda000bf26070 */
[----:B------:R-:W-:-:S04]  /*4830*/  @P1 IADD3 R17, PT, PT, R17, -UR11, RZ ;  /* 0x8000000b11111c10 */ /* 0x000fc8000fffe0ff */
[----:B------:R-:W-:-:S13]  /*4840*/  ISETP.GE.U32.AND P1, PT, R17, UR11, PT ;  /* 0x0000000b11007c0c */ /* 0x000fda000bf26070 */
[----:B------:R-:W-:Y:S02]  /*4850*/  @P1 IADD3 R17, PT, PT, R17, -UR11, RZ ;  /* 0x8000000b11111c10 */ /* 0x000fe4000fffe0ff */
[----:B------:R-:W-:-:S04]  /*4860*/  @!P2 LOP3.LUT R17, RZ, UR11, RZ, 0x33, !PT ;  /* 0x0000000bff11ac12 */ /* 0x000fc8000f8e33ff */
[----:B------:R-:W-:Y:S02]  /*4870*/  PRMT R4, R17, 0x654, R4 ;  /* 0x0000065411047816 */ /* 0x000fe40000000004 */
[----:B-1--4-:R-:W-:-:S07]  /*4880*/  MOV R5, R5 ;  /* 0x0000000500057202 */ /* 0x012fce0000000f00 */
.L_x_30:
[----:B------:R-:W-:Y:S05]  /*4890*/  BSYNC.RECONVERGENT B0 ;  /* 0x0000000000007941 */ /* 0x000fea0003800200 */
.L_x_29:
        /* <DEDUP_REMOVED lines=9> */
[----:B------:R-:W-:Y:S01]  /*4930*/  BSSY.RECONVERGENT B0, `(.L_x_31) ;  /* 0x000001b000007945 */ /* 0x000fe20003800200 */
[----:B------:R-:W-:-:S04]  /*4940*/  IADD3 R16, PT, PT, R0, 0x2, RZ ;  /* 0x0000000200107810 */ /* 0x000fc80007ffe0ff */
[----:B------:R-:W-:Y:S01]  /*4950*/  UCGABAR_WAIT ;  /* 0x0000000000007dc7 */ /* 0x000fe20008000000 */
[----:B------:R-:W-:Y:S01]  /*4960*/  CCTL.IVALL ;  /* 0x00000000ff00798f */ /* 0x000fe20002000000 */
[----:B------:R-:W-:Y:S05]  /*4970*/  @P0 BRA `(.L_x_32) ;  /* 0x0000000000580947 */ /* 0x000fea0003800000 */
[----:B------:R1:W-:Y:S02]  /*4980*/  ATOM.E.ADD.F32.FTZ.RN.STRONG.GPU P1, RZ, desc[UR12][R4.64], R11 ;  /* 0x8000000b04ff79a2 */ /* 0x0003e4000c12f30c */
[----:B-1----:R-:W-:Y:S05]  /*4990*/  @P1 BRA `(.L_x_32) ;  /* 0x0000000000501947 */ /* 0x002fea0003800000 */
[----:B------:R-:W1:Y:S02]  /*49a0*/  QSPC.E.S P1, RZ, [R4] ;  /* 0x0000000004ff73aa */ /* 0x000e640000020500 */
[----:B-1----:R-:W-:Y:S05]  /*49b0*/  @!P1 BRA `(.L_x_33) ;  /* 0x00000000001c9947 */ /* 0x002fea0003800000 */
[----:B------:R-:W-:-:S04]  /*49c0*/  MOV R20, R4 ;  /* 0x0000000400147202 */ /* 0x000fc80000000f00 */
[----:B------:R-:W-:-:S07]  /*49d0*/  MOV R17, R20 ;  /* 0x0000001400117202 */ /* 0x000fce0000000f00 */
.L_x_34:
[----:B------:R-:W1:Y:S02]  /*49e0*/  LDS R20, [R17] ;  /* 0x0000000011147984 */ /* 0x000e640000000800 */
[----:B-1----:R-:W-:-:S05]  /*49f0*/  FADD R21, R11, R20 ;  /* 0x000000140b157221 */ /* 0x002fca0000000000 */
[----:B------:R-:W1:Y:S02]  /*4a00*/  ATOMS.CAST.SPIN P1, [R17], R20, R21 ;  /* 0x000000141100758d */ /* 0x000e640001820015 */
[----:B-1----:R-:W-:Y:S05]  /*4a10*/  @!P1 BRA `(.L_x_34) ;  /* 0xfffffffc00f09947 */ /* 0x002fea000383ffff */
[----:B------:R-:W-:Y:S05]  /*4a20*/  BRA `(.L_x_32) ;  /* 0x00000000002c7947 */ /* 0x000fea0003800000 */
.L_x_33:
[----:B------:R-:W1:Y:S02]  /*4a30*/  QSPC.E.D P1, RZ, [R4] ;  /* 0x0000000004ff73aa */ /* 0x000e640000020700 */
[----:B-1----:R-:W-:Y:S05]  /*4a40*/  @!P1 BRA `(.L_x_35) ;  /* 0x0000000000189947 */ /* 0x002fea0003800000 */
.L_x_36:
[----:B------:R-:W2:Y:S02]  /*4a50*/  LD.E R20, [R4] ;  /* 0x0000000004147980 */ /* 0x000ea40000100900 */
[----:B--2---:R-:W-:-:S06]  /*4a60*/  FADD R21, R11, R20 ;  /* 0x000000140b157221 */ /* 0x004fcc0000000000 */
[----:B------:R-:W2:Y:S02]  /*4a70*/  ATOM.E.CAST.SPIN PT, R21, [R4], R20, R21 ;  /* 0x000000140415738b */ /* 0x000ea400019e0115 */
[----:B--2---:R-:W-:-:S13]  /*4a80*/  ISETP.EQ.U32.AND P1, PT, R21, 0x1, PT ;  /* 0x000000011500780c */ /* 0x004fda0003f22070 */
[----:B------:R-:W-:Y:S05]  /*4a90*/  @!P1 BRA `(.L_x_36) ;  /* 0xfffffffc00ec9947 */ /* 0x000fea000383ffff */
[----:B------:R-:W-:Y:S05]  /*4aa0*/  BRA `(.L_x_32) ;  /* 0x00000000000c7947 */ /* 0x000fea0003800000 */
.L_x_35:
[----:B------:R-:W2:Y:S02]  /*4ab0*/  LD.E R20, desc[UR12][R4.64] ;  /* 0x0000000c04147980 */ /* 0x000ea4000c101900 */
[----:B--2---:R-:W-:-:S05]  /*4ac0*/  FADD R17, R11, R20 ;  /* 0x000000140b117221 */ /* 0x004fca0000000000 */
[----:B------:R1:W-:Y:S02]  /*4ad0*/  ST.E desc[UR12][R4.64], R17 ;  /* 0x0000001104007985 */ /* 0x0003e4000c10190c */
.L_x_32:
[----:B------:R-:W-:Y:S05]  /*4ae0*/  BSYNC.RECONVERGENT B0 ;  /* 0x0000000000007941 */ /* 0x000fea0003800200 */
.L_x_31:
        /* <DEDUP_REMOVED lines=14> */
[----:B-1-3--:R-:W-:Y:S01]  /*4bd0*/  HFMA2 R4, -RZ, RZ, 0, 0 ;  /* 0x00000000ff047431 */ /* 0x00afe200000001ff */
[----:B------:R-:W1:Y:S01]  /*4be0*/  S2R R19, SR_SWINHI ;  /* 0x0000000000137919 */ /* 0x000e620000002f00 */
[----:B------:R-:W-:-:S05]  /*4bf0*/  ISETP.NE.U32.AND P2, PT, RZ, UR11, PT ;  /* 0x0000000bff007c0c */ /* 0x000fca000bf45070 */
[----:B--2---:R-:W2:Y:S02]  /*4c00*/  MUFU.RCP R11, R11 ;  /* 0x0000000b000b7308 */ /* 0x004ea40000001000 */
[----:B--2---:R-:W-:Y:S02]  /*4c10*/  IADD3 R5, PT, PT, R11, 0xffffffe, RZ ;  /* 0x0ffffffe0b057810 */ /* 0x004fe40007ffe0ff */
[----:B------:R2:W4:Y:S04]  /*4c20*/  LDS R11, [R18] ;  /* 0x00000000120b7984 */ /* 0x0005280000000800 */
[----:B------:R-:W3:Y:S02]  /*4c30*/  F2I.FTZ.U32.TRUNC.NTZ R5, R5 ;  /* 0x0000000500057305 */ /* 0x000ee4000021f000 */
[----:B---3--:R-:W-:-:S05]  /*4c40*/  IADD3 R17, PT, PT, RZ, -R5, RZ ;  /* 0x80000005ff117210 */ /* 0x008fca0007ffe0ff */
[----:B------:R-:W-:-:S04]  /*4c50*/  IMAD R17, R17, UR11, RZ ;  /* 0x0000000b11117c24 */ /* 0x000fc8000f8e02ff */
[----:B------:R-:W-:-:S06]  /*4c60*/  IMAD.HI.U32 R17, R5, R17, R4 ;  /* 0x0000001105117227 */ /* 0x000fcc00078e0004 */
[----:B------:R-:W-:-:S05]  /*4c70*/  IMAD.HI.U32 R4, R17, R16, RZ ;  /* 0x0000001011047227 */ /* 0x000fca00078e00ff */
[----:B------:R-:W-:Y:S02]  /*4c80*/  IADD3 R17, PT, PT, -R4, RZ, RZ ;  /* 0x000000ff04117210 */ /* 0x000fe40007ffe1ff */
[----:B------:R-:W-:Y:S02]  /*4c90*/  MOV R4, R18 ;  /* 0x0000001200047202 */ /* 0x000fe40000000f00 */
[----:B-1----:R-:W-:Y:S01]  /*4ca0*/  MOV R5, R19 ;  /* 0x0000001300057202 */ /* 0x002fe20000000f00 */
[----:B------:R-:W-:-:S05]  /*4cb0*/  IMAD R17, R17, UR11, R16 ;  /* 0x0000000b11117c24 */ /* 0x000fca000f8e0210 */
[----:B------:R-:W-:-:S13]  /*4cc0*/  ISETP.GE.U32.AND P1, PT, R17, UR11, PT ;  /* 0x0000000b11007c0c */ /* 0x000fda000bf26070 */
[----:B------:R-:W-:-:S04]  /*4cd0*/  @P1 IADD3 R17, PT, PT, R17, -UR11, RZ ;  /* 0x8000000b11111c10 */ /* 0x000fc8000fffe0ff */
[----:B------:R-:W-:-:S13]  /*4ce0*/  ISETP.GE.U32.AND P1, PT, R17, UR11, PT ;  /* 0x0000000b11007c0c */ /* 0x000fda000bf26070 */
[----:B------:R-:W-:Y:S02]  /*4cf0*/  @P1 IADD3 R17, PT, PT, R17, -UR11, RZ ;  /* 0x8000000b11111c10 */ /* 0x000fe4000fffe0ff */
[----:B------:R-:W-:-:S04]  /*4d00*/  @!P2 LOP3.LUT R17, RZ, UR11, RZ, 0x33, !PT ;  /* 0x0000000bff11ac12 */ /* 0x000fc8000f8e33ff */
[----:B------:R-:W-:Y:S02]  /*4d10*/  PRMT R4, R17, 0x654, R4 ;  /* 0x0000065411047816 */ /* 0x000fe40000000004 */
[----:B--2-4-:R-:W-:-:S07]  /*4d20*/  MOV R5, R5 ;  /* 0x0000000500057202 */ /* 0x014fce0000000f00 */
.L_x_38:
[----:B------:R-:W-:Y:S05]  /*4d30*/  BSYNC.RECONVERGENT B0 ;  /* 0x0000000000007941 */ /* 0x000fea0003800200 */
.L_x_37:
        /* <DEDUP_REMOVED lines=13> */
[----:B------:R2:W-:Y:S02]  /*4e10*/  ATOM.E.ADD.F32.FTZ.RN.STRONG.GPU P1, RZ, desc[UR12][R4.64], R11 ;  /* 0x8000000b04ff79a2 */ /* 0x0005e4000c12f30c */
[----:B--2---:R-:W-:Y:S05]  /*4e20*/  @P1 BRA `(.L_x_40) ;  /* 0x0000000000501947 */ /* 0x004fea0003800000 */
[----:B------:R-:W2:Y:S02]  /*4e30*/  QSPC.E.S P1, RZ, [R4] ;  /* 0x0000000004ff73aa */ /* 0x000ea40000020500 */
[----:B--2---:R-:W-:Y:S05]  /*4e40*/  @!P1 BRA `(.L_x_41) ;  /* 0x00000000001c9947 */ /* 0x004fea0003800000 */
[----:B------:R-:W-:-:S04]  /*4e50*/  MOV R16, R4 ;  /* 0x0000000400107202 */ /* 0x000fc80000000f00 */
[----:B---3--:R-:W-:-:S07]  /*4e60*/  MOV R19, R16 ;  /* 0x0000001000137202 */ /* 0x008fce0000000f00 */
.L_x_42:
[----:B------:R-:W1:Y:S02]  /*4e70*/  LDS R16, [R19] ;  /* 0x0000000013107984 */ /* 0x000e640000000800 */
[----:B-1----:R-:W-:-:S05]  /*4e80*/  FADD R17, R11, R16 ;  /* 0x000000100b117221 */ /* 0x002fca0000000000 */
[----:B------:R-:W1:Y:S02]  /*4e90*/  ATOMS.CAST.SPIN P1, [R19], R16, R17 ;  /* 0x000000101300758d */ /* 0x000e640001820011 */
[----:B-1----:R-:W-:Y:S05]  /*4ea0*/  @!P1 BRA `(.L_x_42) ;  /* 0xfffffffc00f09947 */ /* 0x002fea000383ffff */
[----:B------:R-:W-:Y:S05]  /*4eb0*/  BRA `(.L_x_40) ;  /* 0x00000000002c7947 */ /* 0x000fea0003800000 */
.L_x_41:
[----:B------:R-:W2:Y:S02]  /*4ec0*/  QSPC.E.D P1, RZ, [R4] ;  /* 0x0000000004ff73aa */ /* 0x000ea40000020700 */
[----:B--2---:R-:W-:Y:S05]  /*4ed0*/  @!P1 BRA `(.L_x_43) ;  /* 0x0000000000189947 */ /* 0x004fea0003800000 */
.L_x_44:
[----:B------:R-:W1:Y:S02]  /*4ee0*/  LD.E R16, [R4] ;  /* 0x0000000004107980 */ /* 0x000e640000100900 */
[----:B-1----:R-:W-:-:S06]  /*4ef0*/  FADD R17, R11, R16 ;  /* 0x000000100b117221 */ /* 0x002fcc0000000000 */
[----:B------:R-:W2:Y:S02]  /*4f00*/  ATOM.E.CAST.SPIN PT, R17, [R4], R16, R17 ;  /* 0x000000100411738b */ /* 0x000ea400019e0111 */
[----:B--2---:R-:W-:-:S13]  /*4f10*/  ISETP.EQ.U32.AND P1, PT, R17, 0x1, PT ;  /* 0x000000011100780c */ /* 0x004fda0003f22070 */
[----:B------:R-:W-:Y:S05]  /*4f20*/  @!P1 BRA `(.L_x_44) ;  /* 0xfffffffc00ec9947 */ /* 0x000fea000383ffff */
[----:B------:R-:W-:Y:S05]  /*4f30*/  BRA `(.L_x_40) ;  /* 0x00000000000c7947 */ /* 0x000fea0003800000 */
.L_x_43:
[----:B------:R-:W1:Y:S02]  /*4f40*/  LD.E R16, desc[UR12][R4.64] ;  /* 0x0000000c04107980 */ /* 0x000e64000c101900 */
[----:B-1----:R-:W-:-:S05]  /*4f50*/  FADD R17, R11, R16 ;  /* 0x000000100b117221 */ /* 0x002fca0000000000 */
[----:B------:R2:W-:Y:S02]  /*4f60*/  ST.E desc[UR12][R4.64], R17 ;  /* 0x0000001104007985 */ /* 0x0005e4000c10190c */
.L_x_40:
[----:B------:R-:W-:Y:S05]  /*4f70*/  BSYNC.RECONVERGENT B0 ;  /* 0x0000000000007941 */ /* 0x000fea0003800200 */
.L_x_39:
        /* <DEDUP_REMOVED lines=13> */
[----:B------:R-:W4:Y:S01]  /*5050*/  I2F.U32.RP R11, UR11 ;  /* 0x0000000b000b7d06 */ /* 0x000f220008209000 */
[----:B-123--:R-:W-:Y:S01]  /*5060*/  HFMA2 R4, -RZ, RZ, 0, 0 ;  /* 0x00000000ff047431 */ /* 0x00efe200000001ff */
[----:B------:R-:W1:Y:S01]  /*5070*/  S2R R19, SR_SWINHI ;  /* 0x0000000000137919 */ /* 0x000e620000002f00 */
[----:B------:R-:W-:-:S05]  /*5080*/  ISETP.NE.U32.AND P2, PT, RZ, UR11, PT ;  /* 0x0000000bff007c0c */ /* 0x000fca000bf45070 */
[----:B----4-:R-:W2:Y:S02]  /*5090*/  MUFU.RCP R11, R11 ;  /* 0x0000000b000b7308 */ /* 0x010ea40000001000 */
[----:B--2---:R-:W-:Y:S02]  /*50a0*/  IADD3 R16, PT, PT, R11, 0xffffffe, RZ ;  /* 0x0ffffffe0b107810 */ /* 0x004fe40007ffe0ff */
[----:B------:R4:W2:Y:S04]  /*50b0*/  LDS R11, [R18] ;  /* 0x00000000120b7984 */ /* 0x0008a80000000800 */
        /* <DEDUP_REMOVED lines=9> */
[----:B-1----:R-:W-:Y:S02]  /*5150*/  MOV R5, R19 ;  /* 0x0000001300057202 */ /* 0x002fe40000000f00 */
[----:B------:R-:W-:-:S13]  /*5160*/  ISETP.GE.U32.AND P1, PT, R17, UR11, PT ;  /* 0x0000000b11007c0c */ /* 0x000fda000bf26070 */
[----:B------:R-:W-:-:S04]  /*5170*/  @P1 IADD3 R17, PT, PT, R17, -UR11, RZ ;  /* 0x8000000b11111c10 */ /* 0x000fc8000fffe0ff */
[----:B------:R-:W-:-:S13]  /*5180*/  ISETP.GE.U32.AND P1, PT, R17, UR11, PT ;  /* 0x0000000b11007c0c */ /* 0x000fda000bf26070 */
[----:B------:R-:W-:Y:S02]  /*5190*/  @P1 IADD3 R17, PT, PT, R17, -UR11, RZ ;  /* 0x8000000b11111c10 */ /* 0x000fe4000fffe0ff */
[----:B------:R-:W-:-:S04]  /*51a0*/  @!P2 LOP3.LUT R17, RZ, UR11, RZ, 0x33, !PT ;  /* 0x0000000bff11ac12 */ /* 0x000fc8000f8e33ff */
[----:B------:R-:W-:Y:S02]  /*51b0*/  PRMT R4, R17, 0x654, R4 ;  /* 0x0000065411047816 */ /* 0x000fe40000000004 */
[----:B--2-4-:R-:W-:-:S07]  /*51c0*/  MOV R5, R5 ;  /* 0x0000000500057202 */ /* 0x014fce0000000f00 */
.L_x_46:
[----:B------:R-:W-:Y:S05]  /*51d0*/  BSYNC.RECONVERGENT B0 ;  /* 0x0000000000007941 */ /* 0x000fea0003800200 */
.L_x_45:
        /* <DEDUP_REMOVED lines=14> */
[----:B----4-:R-:W-:Y:S05]  /*52c0*/  @P1 BRA `(.L_x_48) ;  /* 0x0000000000501947 */ /* 0x010fea0003800000 */
[----:B------:R-:W4:Y:S02]  /*52d0*/  QSPC.E.S P1, RZ, [R4] ;  /* 0x0000000004ff73aa */ /* 0x000f240000020500 */
[----:B----4-:R-:W-:Y:S05]  /*52e0*/  @!P1 BRA `(.L_x_49) ;  /* 0x00000000001c9947 */ /* 0x010fea0003800000 */
[----:B------:R-:W-:-:S04]  /*52f0*/  MOV R16, R4 ;  /* 0x0000000400107202 */ /* 0x000fc80000000f00 */
[----:B---3--:R-:W-:-:S07]  /*5300*/  MOV R19, R16 ;  /* 0x0000001000137202 */ /* 0x008fce0000000f00 */
.L_x_50:
[----:B------:R-:W1:Y:S02]  /*5310*/  LDS R16, [R19] ;  /* 0x0000000013107984 */ /* 0x000e640000000800 */
[----:B-12---:R-:W-:-:S05]  /*5320*/  FADD R17, R11, R16 ;  /* 0x000000100b117221 */ /* 0x006fca0000000000 */
[----:B------:R-:W1:Y:S02]  /*5330*/  ATOMS.CAST.SPIN P1, [R19], R16, R17 ;  /* 0x000000101300758d */ /* 0x000e640001820011 */
[----:B-1----:R-:W-:Y:S05]  /*5340*/  @!P1 BRA `(.L_x_50) ;  /* 0xfffffffc00f09947 */ /* 0x002fea000383ffff */
[----:B------:R-:W-:Y:S05]  /*5350*/  BRA `(.L_x_48) ;  /* 0x00000000002c7947 */ /* 0x000fea0003800000 */
.L_x_49:
[----:B------:R-:W4:Y:S02]  /*5360*/  QSPC.E.D P1, RZ, [R4] ;  /* 0x0000000004ff73aa */ /* 0x000f240000020700 */
[----:B----4-:R-:W-:Y:S05]  /*5370*/  @!P1 BRA `(.L_x_51) ;  /* 0x0000000000189947 */ /* 0x010fea0003800000 */
.L_x_52:
[----:B------:R-:W1:Y:S02]  /*5380*/  LD.E R16, [R4] ;  /* 0x0000000004107980 */ /* 0x000e640000100900 */
[----:B-12---:R-:W-:-:S06]  /*5390*/  FADD R17, R11, R16 ;  /* 0x000000100b117221 */ /* 0x006fcc0000000000 */
[----:B------:R-:W2:Y:S02]  /*53a0*/  ATOM.E.CAST.SPIN PT, R17, [R4], R16, R17 ;  /* 0x000000100411738b */ /* 0x000ea400019e0111 */
[----:B--2---:R-:W-:-:S13]  /*53b0*/  ISETP.EQ.U32.AND P1, PT, R17, 0x1, PT ;  /* 0x000000011100780c */ /* 0x004fda0003f22070 */
[----:B------:R-:W-:Y:S05]  /*53c0*/  @!P1 BRA `(.L_x_52) ;  /* 0xfffffffc00ec9947 */ /* 0x000fea000383ffff */
[----:B------:R-:W-:Y:S05]  /*53d0*/  BRA `(.L_x_48) ;  /* 0x00000000000c7947 */ /* 0x000fea0003800000 */
.L_x_51:
[----:B------:R-:W1:Y:S02]  /*53e0*/  LD.E R16, desc[UR12][R4.64] ;  /* 0x0000000c04107980 */ /* 0x000e64000c101900 */
[----:B-12---:R-:W-:-:S05]  /*53f0*/  FADD R17, R11, R16 ;  /* 0x000000100b117221 */ /* 0x006fca0000000000 */
[----:B------:R4:W-:Y:S02]  /*5400*/  ST.E desc[UR12][R4.64], R17 ;  /* 0x0000001104007985 */ /* 0x0009e4000c10190c */
.L_x_48:
[----:B------:R-:W-:Y:S05]  /*5410*/  BSYNC.RECONVERGENT B0 ;  /* 0x0000000000007941 */ /* 0x000fea0003800200 */
.L_x_47:
        /* <DEDUP_REMOVED lines=13> */
[----:B------:R-:W5:Y:S01]  /*54f0*/  I2F.U32.RP R11, UR11 ;  /* 0x0000000b000b7d06 */ /* 0x000f620008209000 */
[----:B-1234-:R-:W-:Y:S01]  /*5500*/  HFMA2 R4, -RZ, RZ, 0, 0 ;  /* 0x00000000ff047431 */ /* 0x01efe200000001ff */
[----:B------:R-:W1:Y:S01]  /*5510*/  S2R R19, SR_SWINHI ;  /* 0x0000000000137919 */ /* 0x000e620000002f00 */
[----:B------:R-:W-:-:S05]  /*5520*/  ISETP.NE.U32.AND P2, PT, RZ, UR11, PT ;  /* 0x0000000bff007c0c */ /* 0x000fca000bf45070 */
[----:B-----5:R-:W2:Y:S02]  /*5530*/  MUFU.RCP R11, R11 ;  /* 0x0000000b000b7308 */ /* 0x020ea40000001000 */
[----:B--2---:R-:W-:Y:S02]  /*5540*/  IADD3 R16, PT, PT, R11, 0xffffffe, RZ ;  /* 0x0ffffffe0b107810 */ /* 0x004fe40007ffe0ff */
[----:B------:R2:W3:Y:S04]  /*5550*/  LDS R11, [R18] ;  /* 0x00000000120b7984 */ /* 0x0004e80000000800 */
[----:B------:R-:W4:Y:S02]  /*5560*/  F2I.FTZ.U32.TRUNC.NTZ R5, R16 ;  /* 0x0000001000057305 */ /* 0x000f24000021f000 */
[----:B----4-:R-:W-:-:S05]  /*5570*/  IADD3 R17, PT, PT, RZ, -R5, RZ ;  /* 0x80000005ff117210 */ /* 0x010fca0007ffe0ff */
        /* <DEDUP_REMOVED lines=14> */
[----:B--23--:R-:W-:-:S07]  /*5660*/  MOV R5, R5 ;  /* 0x0000000500057202 */ /* 0x00cfce0000000f00 */
.L_x_54:
[----:B------:R-:W-:Y:S05]  /*5670*/  BSYNC.RECONVERGENT B0 ;  /* 0x0000000000007941 */ /* 0x000fea0003800200 */
.L_x_53:
        /* <DEDUP_REMOVED lines=14> */
[----:B-----5:R-:W-:Y:S05]  /*5760*/  @P1 BRA `(.L_x_56) ;  /* 0x0000000000601947 */ /* 0x020fea0003800000 */
[----:B------:R-:W5:Y:S02]  /*5770*/  QSPC.E.S P1, RZ, [R4] ;  /* 0x0000000004ff73aa */ /* 0x000f640000020500 */
[----:B-----5:R-:W-:Y:S05]  /*5780*/  @!P1 BRA `(.L_x_57) ;  /* 0x0000000000249947 */ /* 0x020fea0003800000 */
[----:B------:R-:W-:Y:S01]  /*5790*/  MOV R16, R4 ;  /* 0x0000000400107202 */ /* 0x000fe20000000f00 */
[----:B------:R-:W-:Y:S03]  /*57a0*/  BSSY.RECONVERGENT B1, `(.L_x_58) ;  /* 0x0000006000017945 */ /* 0x000fe60003800200 */
[----:B------:R-:W-:-:S07]  /*57b0*/  MOV R18, R16 ;  /* 0x0000001000127202 */ /* 0x000fce0000000f00 */
.L_x_59:
[----:B------:R-:W1:Y:S02]  /*57c0*/  LDS R16, [R18] ;  /* 0x0000000012107984 */ /* 0x000e640000000800 */
[----:B-12-4-:R-:W-:-:S05]  /*57d0*/  FADD R17, R11, R16 ;  /* 0x000000100b117221 */ /* 0x016fca0000000000 */
[----:B------:R-:W1:Y:S02]  /*57e0*/  ATOMS.CAST.SPIN P1, [R18], R16, R17 ;  /* 0x000000101200758d */ /* 0x000e640001820011 */
[----:B-1----:R-:W-:Y:S05]  /*57f0*/  @!P1 BRA `(.L_x_59) ;  /* 0xfffffffc00f09947 */ /* 0x002fea000383ffff */
[----:B------:R-:W-:Y:S05]  /*5800*/  BSYNC.RECONVERGENT B1 ;  /* 0x0000000000017941 */ /* 0x000fea0003800200 */
.L_x_58:
[----:B------:R-:W-:Y:S05]  /*5810*/  BRA `(.L_x_56) ;  /* 0x0000000000347947 */ /* 0x000fea0003800000 */
.L_x_57:
[----:B------:R-:W5:Y:S02]  /*5820*/  QSPC.E.D P1, RZ, [R4] ;  /* 0x0000000004ff73aa */ /* 0x000f640000020700 */
[----:B-----5:R-:W-:Y:S05]  /*5830*/  @!P1 BRA `(.L_x_60) ;  /* 0x0000000000209947 */ /* 0x020fea0003800000 */
[----:B------:R-:W-:Y:S01]  /*5840*/  BSSY.RECONVERGENT B1, `(.L_x_61) ;  /* 0x0000006000017945 */ /* 0x000fe20003800200 */
.L_x_62:
[----:B------:R-:W1:Y:S02]  /*5850*/  LD.E R16, [R4] ;  /* 0x0000000004107980 */ /* 0x000e640000100900 */
[----:B-12-4-:R-:W-:-:S06]  /*5860*/  FADD R17, R11, R16 ;  /* 0x000000100b117221 */ /* 0x016fcc0000000000 */
[----:B------:R-:W2:Y:S02]  /*5870*/  ATOM.E.CAST.SPIN PT, R17, [R4], R16, R17 ;  /* 0x000000100411738b */ /* 0x000ea400019e0111 */
[----:B--2---:R-:W-:-:S13]  /*5880*/  ISETP.EQ.U32.AND P1, PT, R17, 0x1, PT ;  /* 0x000000011100780c */ /* 0x004fda0003f22070 */
[----:B------:R-:W-:Y:S05]  /*5890*/  @!P1 BRA `(.L_x_62) ;  /* 0xfffffffc00ec9947 */ /* 0x000fea000383ffff */
[----:B------:R-:W-:Y:S05]  /*58a0*/  BSYNC.RECONVERGENT B1 ;  /* 0x0000000000017941 */ /* 0x000fea0003800200 */
.L_x_61:
[----:B------:R-:W-:Y:S05]  /*58b0*/  BRA `(.L_x_56) ;  /* 0x00000000000c7947 */ /* 0x000fea0003800000 */
.L_x_60:
[----:B------:R-:W1:Y:S02]  /*58c0*/  LD.E R16, desc[UR12][R4.64] ;  /* 0x0000000c04107980 */ /* 0x000e64000c101900 */
[----:B-12-4-:R-:W-:-:S05]  /*58d0*/  FADD R17, R11, R16 ;  /* 0x000000100b117221 */ /* 0x016fca0000000000 */
[----:B------:R1:W-:Y:S02]  /*58e0*/  ST.E desc[UR12][R4.64], R17 ;  /* 0x0000001104007985 */ /* 0x0003e4000c10190c */
.L_x_56:
[----:B------:R-:W-:Y:S05]  /*58f0*/  BSYNC.RECONVERGENT B0 ;  /* 0x0000000000007941 */ /* 0x000fea0003800200 */
.L_x_55:
[----:B------:R-:W-:Y:S01]  /*5900*/  UIADD3 UR6, UPT, UPT, -UR6, 0x4, URZ ;  /* 0x0000000406067890 */ /* 0x000fe2000fffe1ff */
        /* <DEDUP_REMOVED lines=9> */
[----:B------:R-:W-:Y:S01]  /*59a0*/  UMOV UR7, 0x6 ;  /* 0x0000000600077882 */ /* 0x000fe20000000000 */
[----:B------:R-:W-:-:S04]  /*59b0*/  UISETP.NE.AND UP0, UPT, UR6, URZ, UPT ;  /* 0x000000ff0600728c */ /* 0x000fc8000bf05270 */
[----:B------:R-:W-:Y:S01]  /*59c0*/  UCGABAR_WAIT ;  /* 0x0000000000007dc7 */ /* 0x000fe20008000000 */
[----:B------:R-:W-:Y:S04]  /*59d0*/  CCTL.IVALL ;  /* 0x00000000ff00798f */ /* 0x000fe80002000000 */
[----:B------:R-:W-:Y:S05]  /*59e0*/  BRA.U !UP0, `(.L_x_63) ;  /* 0x0000001508087547 */ /* 0x000fea000b800000 */
[----:B------:R-:W-:-:S07]  /*59f0*/  IADD3 R16, PT, PT, R0, 0x6, RZ ;  /* 0x0000000600107810 */ /* 0x000fce0007ffe0ff */
.L_x_98:
[----:B------:R-:W-:Y:S01]  /*5a00*/  UIADD3 UR6, UPT, UPT, UR6, 0x4, URZ ;  /* 0x0000000406067890 */ /* 0x000fe2000fffe0ff */
[----:B------:R-:W-:Y:S03]  /*5a10*/  BSSY.RECONVERGENT B0, `(.L_x_64) ;  /* 0x000001f000007945 */ /* 0x000fe60003800200 */
[----:B------:R-:W-:Y:S01]  /*5a20*/  UISETP.NE.AND UP0, UPT, UR6, URZ, UPT ;  /* 0x000000ff0600728c */ /* 0x000fe2000bf05270 */
[----:B--23--:R-:W-:Y:S10]  /*5a30*/  @P0 BRA `(.L_x_65) ;  /* 0x0000000000700947 */ /* 0x00cff40003800000 */
[----:B------:R-:W5:Y:S01]  /*5a40*/  I2F.U32.RP R11, UR11 ;  /* 0x0000000b000b7d06 */ /* 0x000f620008209000 */
[----:B------:R-:W5:Y:S01]  /*5a50*/  S2UR UR10, SR_CgaCtaId ;  /* 0x00000000000a79c3 */ /* 0x000f620000008800 */
[----:B-1234-:R-:W-:Y:S01]  /*5a60*/  HFMA2 R4, -RZ, RZ, 0, 0 ;  /* 0x00000000ff047431 */ /* 0x01efe200000001ff */
[----:B------:R-:W1:Y:S01]  /*5a70*/  S2R R19, SR_SWINHI ;  /* 0x0000000000137919 */ /* 0x000e620000002f00 */
[----:B------:R-:W-:-:S04]  /*5a80*/  ISETP.NE.U32.AND P1, PT, RZ, UR11, PT ;  /* 0x0000000bff007c0c */ /* 0x000fc8000bf25070 */
[----:B-----5:R-:W2:Y:S02]  /*5a90*/  MUFU.RCP R11, R11 ;  /* 0x0000000b000b7308 */ /* 0x020ea40000001000 */
[----:B--2---:R-:W-:-:S06]  /*5aa0*/  IADD3 R18, PT, PT, R11, 0xffffffe, RZ ;  /* 0x0ffffffe0b127810 */ /* 0x004fcc0007ffe0ff */
[----:B------:R-:W2:Y:S02]  /*5ab0*/  F2I.FTZ.U32.TRUNC.NTZ R5, R18 ;  /* 0x0000001200057305 */ /* 0x000ea4000021f000 */
[----:B--2---:R-:W-:-:S05]  /*5ac0*/  IADD3 R17, PT, PT, RZ, -R5, RZ ;  /* 0x80000005ff117210 */ /* 0x004fca0007ffe0ff */
[----:B------:R-:W-:-:S04]  /*5ad0*/  IMAD R17, R17, UR11, RZ ;  /* 0x0000000b11117c24 */ /* 0x000fc8000f8e02ff */
[----:B------:R-:W-:Y:S01]  /*5ae0*/  IMAD.HI.U32 R17, R5, R17, R4 ;  /* 0x0000001105117227 */ /* 0x000fe200078e0004 */
[----:B------:R-:W-:Y:S02]  /*5af0*/  IADD3 R4, PT, PT, R16, -0x1, RZ ;  /* 0xffffffff10047810 */ /* 0x000fe40007ffe0ff */
[----:B------:R-:W-:-:S03]  /*5b00*/  MOV R5, 0x400 ;  /* 0x0000040000057802 */ /* 0x000fc60000000f00 */
[----:B------:R-:W-:-:S05]  /*5b10*/  IMAD.HI.U32 R0, R17, R4, RZ ;  /* 0x0000000411007227 */ /* 0x000fca00078e00ff */
[----:B------:R-:W-:Y:S02]  /*5b20*/  IADD3 R17, PT, PT, -R0, RZ, RZ ;  /* 0x000000ff00117210 */ /* 0x000fe40007ffe1ff */
[----:B------:R-:W-:-:S03]  /*5b30*/  MOV R0, UR10 ;  /* 0x0000000a00007c02 */ /* 0x000fc60008000f00 */
[----:B------:R-:W-:Y:S01]  /*5b40*/  IMAD R17, R17, UR11, R4 ;  /* 0x0000000b11117c24 */ /* 0x000fe2000f8e0204 */
[----:B------:R-:W-:-:S04]  /*5b50*/  LEA R18, R0, R5, 0x18 ;  /* 0x0000000500127211 */ /* 0x000fc800078ec0ff */
[----:B------:R-:W-:Y:S01]  /*5b60*/  ISETP.GE.U32.AND P0, PT, R17, UR11, PT ;  /* 0x0000000b11007c0c */ /* 0x000fe2000bf06070 */
[----:B------:R2:W3:Y:S01]  /*5b70*/  LDS R11, [R18] ;  /* 0x00000000120b7984 */ /* 0x0004e20000000800 */
[----:B------:R-:W-:Y:S02]  /*5b80*/  MOV R4, R18 ;  /* 0x0000001200047202 */ /* 0x000fe40000000f00 */
[----:B-1----:R-:W-:-:S09]  /*5b90*/  MOV R5, R19 ;  /* 0x0000001300057202 */ /* 0x002fd20000000f00 */
[----:B------:R-:W-:-:S04]  /*5ba0*/  @P0 IADD3 R17, PT, PT, R17, -UR11, RZ ;  /* 0x8000000b11110c10 */ /* 0x000fc8000fffe0ff */
[----:B------:R-:W-:-:S13]  /*5bb0*/  ISETP.GE.U32.AND P0, PT, R17, UR11, PT ;  /* 0x0000000b11007c0c */ /* 0x000fda000bf06070 */
[----:B------:R-:W-:Y:S02]  /*5bc0*/  @P0 IADD3 R17, PT, PT, R17, -UR11, RZ ;  /* 0x8000000b11110c10 */ /* 0x000fe4000fffe0ff */
[----:B------:R-:W-:-:S04]  /*5bd0*/  @!P1 LOP3.LUT R17, RZ, UR11, RZ, 0x33, !PT ;  /* 0x0000000bff119c12 */ /* 0x000fc8000f8e33ff */
[----:B------:R-:W-:Y:S02]  /*5be0*/  PRMT R4, R17, 0x654, R4 ;  /* 0x0000065411047816 */ /* 0x000fe40000000004 */
[----:B--2---:R-:W-:-:S07]  /*5bf0*/  MOV R5, R5 ;  /* 0x0000000500057202 */ /* 0x004fce0000000f00 */
.L_x_65:
[----:B------:R-:W-:Y:S05]  /*5c00*/  BSYNC.RECONVERGENT B0 ;  /* 0x0000000000007941 */ /* 0x000fea0003800200 */
.L_x_64:
        /* <DEDUP_REMOVED lines=14> */
[----:B---3--:R3:W-:Y:S02]  /*5cf0*/  ATOM.E.ADD.F32.FTZ.RN.STRONG.GPU P1, RZ, desc[UR12][R4.64], R11 ;  /* 0x8000000b04ff79a2 */ /* 0x0087e4000c12f30c */
[----:B---3--:R-:W-:Y:S05]  /*5d00*/  @P1 BRA `(.L_x_67) ;  /* 0x0000000000501947 */ /* 0x008fea0003800000 */
[----:B------:R-:W3:Y:S02]  /*5d10*/  QSPC.E.S P1, RZ, [R4] ;  /* 0x0000000004ff73aa */ /* 0x000ee40000020500 */
[----:B---3--:R-:W-:Y:S05]  /*5d20*/  @!P1 BRA `(.L_x_68) ;  /* 0x00000000001c9947 */ /* 0x008fea0003800000 */
[----:B------:R-:W-:-:S04]  /*5d30*/  MOV R18, R4 ;  /* 0x0000000400127202 */ /* 0x000fc80000000f00 */
[----:B-12-4-:R-:W-:-:S07]  /*5d40*/  MOV R17, R18 ;  /* 0x0000001200117202 */ /* 0x016fce0000000f00 */
.L_x_69:
[----:B------:R-:W1:Y:S02]  /*5d50*/  LDS R18, [R17] ;  /* 0x0000000011127984 */ /* 0x000e640000000800 */
[----:B-1----:R-:W-:-:S05]  /*5d60*/  FADD R19, R11, R18 ;  /* 0x000000120b137221 */ /* 0x002fca0000000000 */
[----:B------:R-:W1:Y:S02]  /*5d70*/  ATOMS.CAST.SPIN P1, [R17], R18, R19 ;  /* 0x000000121100758d */ /* 0x000e640001820013 */
[----:B-1----:R-:W-:Y:S05]  /*5d80*/  @!P1 BRA `(.L_x_69) ;  /* 0xfffffffc00f09947 */ /* 0x002fea000383ffff */
[----:B------:R-:W-:Y:S05]  /*5d90*/  BRA `(.L_x_67) ;  /* 0x00000000002c7947 */ /* 0x000fea0003800000 */
.L_x_68:
[----:B------:R-:W3:Y:S02]  /*5da0*/  QSPC.E.D P1, RZ, [R4] ;  /* 0x0000000004ff73aa */ /* 0x000ee40000020700 */
[----:B---3--:R-:W-:Y:S05]  /*5db0*/  @!P1 BRA `(.L_x_70) ;  /* 0x0000000000189947 */ /* 0x008fea0003800000 */
.L_x_71:
[----:B------:R-:W3:Y:S02]  /*5dc0*/  LD.E R18, [R4] ;  /* 0x0000000004127980 */ /* 0x000ee40000100900 */
[----:B---3--:R-:W-:-:S06]  /*5dd0*/  FADD R19, R11, R18 ;  /* 0x000000120b137221 */ /* 0x008fcc0000000000 */
[----:B------:R-:W3:Y:S02]  /*5de0*/  ATOM.E.CAST.SPIN PT, R19, [R4], R18, R19 ;  /* 0x000000120413738b */ /* 0x000ee400019e0113 */
[----:B---3--:R-:W-:-:S13]  /*5df0*/  ISETP.EQ.U32.AND P1, PT, R19, 0x1, PT ;  /* 0x000000011300780c */ /* 0x008fda0003f22070 */
[----:B------:R-:W-:Y:S05]  /*5e00*/  @!P1 BRA `(.L_x_71) ;  /* 0xfffffffc00ec9947 */ /* 0x000fea000383ffff */
[----:B------:R-:W-:Y:S05]  /*5e10*/  BRA `(.L_x_67) ;  /* 0x00000000000c7947 */ /* 0x000fea0003800000 */
.L_x_70:
[----:B------:R-:W1:Y:S02]  /*5e20*/  LD.E R18, desc[UR12][R4.64] ;  /* 0x0000000c04127980 */ /* 0x000e64000c101900 */
[----:B-12-4-:R-:W-:-:S05]  /*5e30*/  FADD R17, R11, R18 ;  /* 0x000000120b117221 */ /* 0x016fca0000000000 */
[----:B------:R1:W-:Y:S02]  /*5e40*/  ST.E desc[UR12][R4.64], R17 ;  /* 0x0000001104007985 */ /* 0x0003e4000c10190c */
.L_x_67:
[----:B------:R-:W-:Y:S05]  /*5e50*/  BSYNC.RECONVERGENT B0 ;  /* 0x0000000000007941 */ /* 0x000fea0003800200 */
.L_x_66:
        /* <DEDUP_REMOVED lines=13> */
[----:B---3--:R-:W3:Y:S01]  /*5f30*/  I2F.U32.RP R11, UR11 ;  /* 0x0000000b000b7d06 */ /* 0x008ee20008209000 */
[----:B------:R-:W5:Y:S01]  /*5f40*/  S2UR UR10, SR_CgaCtaId ;  /* 0x00000000000a79c3 */ /* 0x000f620000008800 */
[----:B------:R-:W5:Y:S01]  /*5f50*/  S2R R19, SR_SWINHI ;  /* 0x0000000000137919 */ /* 0x000f620000002f00 */
[----:B------:R-:W-:-:S05]  /*5f60*/  ISETP.NE.U32.AND P2, PT, RZ, UR11, PT ;  /* 0x0000000bff007c0c */ /* 0x000fca000bf45070 */
[----:B---3--:R-:W1:Y:S02]  /*5f70*/  MUFU.RCP R11, R11 ;  /* 0x0000000b000b7308 */ /* 0x008e640000001000 */
[----:B-12-4-:R-:W-:-:S06]  /*5f80*/  IADD3 R4, PT, PT, R11, 0xffffffe, RZ ;  /* 0x0ffffffe0b047810 */ /* 0x016fcc0007ffe0ff */
[----:B------:R1:W2:Y:S02]  /*5f90*/  F2I.FTZ.U32.TRUNC.NTZ R5, R4 ;  /* 0x0000000400057305 */ /* 0x0002a4000021f000 */
[----:B-1----:R-:W-:Y:S01]  /*5fa0*/  HFMA2 R4, -RZ, RZ, 0, 0 ;  /* 0x00000000ff047431 */ /* 0x002fe200000001ff */
[----:B--2---:R-:W-:-:S05]  /*5fb0*/  IADD3 R17, PT, PT, RZ, -R5, RZ ;  /* 0x80000005ff117210 */ /* 0x004fca0007ffe0ff */
[----:B------:R-:W-:-:S04]  /*5fc0*/  IMAD R17, R17, UR11, RZ ;  /* 0x0000000b11117c24 */ /* 0x000fc8000f8e02ff */
[----:B------:R-:W-:Y:S01]  /*5fd0*/  IMAD.HI.U32 R17, R5, R17, R4 ;  /* 0x0000001105117227 */ /* 0x000fe200078e0004 */
[----:B------:R-:W-:-:S05]  /*5fe0*/  MOV R5, 0x400 ;  /* 0x0000040000057802 */ /* 0x000fca0000000f00 */
[----:B------:R-:W-:-:S05]  /*5ff0*/  IMAD.HI.U32 R0, R17, R16, RZ ;  /* 0x0000001011007227 */ /* 0x000fca00078e00ff */
[----:B------:R-:W-:Y:S02]  /*6000*/  IADD3 R17, PT, PT, -R0, RZ, RZ ;  /* 0x000000ff00117210 */ /* 0x000fe40007ffe1ff */
[----:B-----5:R-:W-:-:S03]  /*6010*/  MOV R0, UR10 ;  /* 0x0000000a00007c02 */ /* 0x020fc60008000f00 */
[----:B------:R-:W-:Y:S01]  /*6020*/  IMAD R17, R17, UR11, R16 ;  /* 0x0000000b11117c24 */ /* 0x000fe2000f8e0210 */
[----:B------:R-:W-:-:S04]  /*6030*/  LEA R18, R0, R5, 0x18 ;  /* 0x0000000500127211 */ /* 0x000fc800078ec0ff */
[----:B------:R-:W-:Y:S01]  /*6040*/  ISETP.GE.U32.AND P1, PT, R17, UR11, PT ;  /* 0x0000000b11007c0c */ /* 0x000fe2000bf26070 */
[----:B------:R1:W2:Y:S01]  /*6050*/  LDS R11, [R18] ;  /* 0x00000000120b7984 */ /* 0x0002a20000000800 */
[----:B------:R-:W-:Y:S02]  /*6060*/  MOV R4, R18 ;  /* 0x0000001200047202 */ /* 0x000fe40000000f00 */
[----:B------:R-:W-:-:S09]  /*6070*/  MOV R5, R19 ;  /* 0x0000001300057202 */ /* 0x000fd20000000f00 */
[----:B------:R-:W-:-:S04]  /*6080*/  @P1 IADD3 R17, PT, PT, R17, -UR11, RZ ;  /* 0x8000000b11111c10 */ /* 0x000fc8000fffe0ff */
[----:B------:R-:W-:-:S13]  /*6090*/  ISETP.GE.U32.AND P1, PT, R17, UR11, PT ;  /* 0x0000000b11007c0c */ /* 0x000fda000bf26070 */
[----:B------:R-:W-:Y:S02]  /*60a0*/  @P1 IADD3 R17, PT, PT, R17, -UR11, RZ ;  /* 0x8000000b11111c10 */ /* 0x000fe4000fffe0ff */
[----:B------:R-:W-:-:S04]  /*60b0*/  @!P2 LOP3.LUT R17, RZ, UR11, RZ, 0x33, !PT ;  /* 0x0000000bff11ac12 */ /* 0x000fc8000f8e33ff */
[----:B------:R-:W-:Y:S02]  /*60c0*/  PRMT R4, R17, 0x654, R4 ;  /* 0x0000065411047816 */ /* 0x000fe40000000004 */
[----:B-1----:R-:W-:-:S07]  /*60d0*/  MOV R5, R5 ;  /* 0x0000000500057202 */ /* 0x002fce0000000f00 */
.L_x_73:
[----:B------:R-:W-:Y:S05]  /*60e0*/  BSYNC.RECONVERGENT B0 ;  /* 0x0000000000007941 */ /* 0x000fea0003800200 */
.L_x_72:
        /* <DEDUP_REMOVED lines=13> */
[----:B--23--:R2:W-:Y:S02]  /*61c0*/  ATOM.E.ADD.F32.FTZ.RN.STRONG.GPU P1, RZ, desc[UR12][R4.64], R11 ;  /* 0x8000000b04ff79a2 */ /* 0x00c5e4000c12f30c */
[----:B--2---:R-:W-:Y:S05]  /*61d0*/  @P1 BRA `(.L_x_75) ;  /* 0x0000000000501947 */ /* 0x004fea0003800000 */
[----:B------:R-:W2:Y:S02]  /*61e0*/  QSPC.E.S P1, RZ, [R4] ;  /* 0x0000000004ff73aa */ /* 0x000ea40000020500 */
[----:B--2---:R-:W-:Y:S05]  /*61f0*/  @!P1 BRA `(.L_x_76) ;  /* 0x00000000001c9947 */ /* 0x004fea0003800000 */
[----:B------:R-:W-:-:S04]  /*6200*/  MOV R18, R4 ;  /* 0x0000000400127202 */ /* 0x000fc80000000f00 */
[----:B-1--4-:R-:W-:-:S07]  /*6210*/  MOV R17, R18 ;  /* 0x0000001200117202 */ /* 0x012fce0000000f00 */
.L_x_77:
[----:B------:R-:W1:Y:S02]  /*6220*/  LDS R18, [R17] ;  /* 0x0000000011127984 */ /* 0x000e640000000800 */
[----:B-1----:R-:W-:-:S05]  /*6230*/  FADD R19, R11, R18 ;  /* 0x000000120b137221 */ /* 0x002fca0000000000 */
[----:B------:R-:W1:Y:S02]  /*6240*/  ATOMS.CAST.SPIN P1, [R17], R18, R19 ;  /* 0x000000121100758d */ /* 0x000e640001820013 */
[----:B-1----:R-:W-:Y:S05]  /*6250*/  @!P1 BRA `(.L_x_77) ;  /* 0xfffffffc00f09947 */ /* 0x002fea000383ffff */
[----:B------:R-:W-:Y:S05]  /*6260*/  BRA `(.L_x_75) ;  /* 0x00000000002c7947 */ /* 0x000fea0003800000 */
.L_x_76:
[----:B------:R-:W2:Y:S02]  /*6270*/  QSPC.E.D P1, RZ, [R4] ;  /* 0x0000000004ff73aa */ /* 0x000ea40000020700 */
[----:B--2---:R-:W-:Y:S05]  /*6280*/  @!P1 BRA `(.L_x_78) ;  /* 0x0000000000189947 */ /* 0x004fea0003800000 */
.L_x_79:
[----:B------:R-:W2:Y:S02]  /*6290*/  LD.E R18, [R4] ;  /* 0x0000000004127980 */ /* 0x000ea40000100900 */
[----:B--2---:R-:W-:-:S06]  /*62a0*/  FADD R19, R11, R18 ;  /* 0x000000120b137221 */ /* 0x004fcc0000000000 */
[----:B------:R-:W2:Y:S02]  /*62b0*/  ATOM.E.CAST.SPIN PT, R19, [R4], R18, R19 ;  /* 0x000000120413738b */ /* 0x000ea400019e0113 */
[----:B--2---:R-:W-:-:S13]  /*62c0*/  ISETP.EQ.U32.AND P1, PT, R19, 0x1, PT ;  /* 0x000000011300780c */ /* 0x004fda0003f22070 */
[----:B------:R-:W-:Y:S05]  /*62d0*/  @!P1 BRA `(.L_x_79) ;  /* 0xfffffffc00ec9947 */ /* 0x000fea000383ffff */
[----:B------:R-:W-:Y:S05]  /*62e0*/  BRA `(.L_x_75) ;  /* 0x00000000000c7947 */ /* 0x000fea0003800000 */
.L_x_78:
[----:B------:R-:W1:Y:S02]  /*62f0*/  LD.E R18, desc[UR12][R4.64] ;  /* 0x0000000c04127980 */ /* 0x000e64000c101900 */
[----:B-1--4-:R-:W-:-:S05]  /*6300*/  FADD R17, R11, R18 ;  /* 0x000000120b117221 */ /* 0x012fca0000000000 */
[----:B------:R1:W-:Y:S02]  /*6310*/  ST.E desc[UR12][R4.64], R17 ;  /* 0x0000001104007985 */ /* 0x0003e4000c10190c */
.L_x_75:
[----:B------:R-:W-:Y:S05]  /*6320*/  BSYNC.RECONVERGENT B0 ;  /* 0x0000000000007941 */ /* 0x000fea0003800200 */
.L_x_74:
        /* <DEDUP_REMOVED lines=13> */
[----:B--23--:R-:W2:Y:S01]  /*6400*/  I2F.U32.RP R11, UR11 ;  /* 0x0000000b000b7d06 */ /* 0x00cea20008209000 */
[----:B------:R-:W3:Y:S01]  /*6410*/  S2UR UR10, SR_CgaCtaId ;  /* 0x00000000000a79c3 */ /* 0x000ee20000008800 */
[----:B-1--4-:R-:W-:Y:S01]  /*6420*/  HFMA2 R4, -RZ, RZ, 0, 0 ;  /* 0x00000000ff047431 */ /* 0x012fe200000001ff */
        /* <DEDUP_REMOVED lines=8> */
[----:B------:R-:W-:Y:S02]  /*64b0*/  IADD3 R4, PT, PT, R16, 0x1, RZ ;  /* 0x0000000110047810 */ /* 0x000fe40007ffe0ff */
[----:B------:R-:W-:-:S03]  /*64c0*/  MOV R5, 0x400 ;  /* 0x0000040000057802 */ /* 0x000fc60000000f00 */
[----:B------:R-:W-:-:S05]  /*64d0*/  IMAD.HI.U32 R0, R17, R4, RZ ;  /* 0x0000000411007227 */ /* 0x000fca00078e00ff */
[----:B------:R-:W-:Y:S02]  /*64e0*/  IADD3 R17, PT, PT, -R0, RZ, RZ ;  /* 0x000000ff00117210 */ /* 0x000fe40007ffe1ff */
[----:B---3--:R-:W-:-:S03]  /*64f0*/  MOV R0, UR10 ;  /* 0x0000000a00007c02 */ /* 0x008fc60008000f00 */
        /* <DEDUP_REMOVED lines=12> */
.L_x_81:
[----:B------:R-:W-:Y:S05]  /*65c0*/  BSYNC.RECONVERGENT B0 ;  /* 0x0000000000007941 */ /* 0x000fea0003800200 */
.L_x_80:
        /* <DEDUP_REMOVED lines=19> */
.L_x_85:
[----:B------:R-:W1:Y:S02]  /*6700*/  LDS R18, [R17] ;  /* 0x0000000011127984 */ /* 0x000e640000000800 */
[----:B-1----:R-:W-:-:S05]  /*6710*/  FADD R19, R11, R18 ;  /* 0x000000120b137221 */ /* 0x002fca0000000000 */
[----:B------:R-:W1:Y:S02]  /*6720*/  ATOMS.CAST.SPIN P1, [R17], R18, R19 ;  /* 0x000000121100758d */ /* 0x000e640001820013 */
[----:B-1----:R-:W-:Y:S05]  /*6730*/  @!P1 BRA `(.L_x_85) ;  /* 0xfffffffc00f09947 */ /* 0x002fea000383ffff */
[----:B------:R-:W-:Y:S05]  /*6740*/  BRA `(.L_x_83) ;  /* 0x00000000002c7947 */ /* 0x000fea0003800000 */
.L_x_84:
[----:B------:R-:W2:Y:S02]  /*6750*/  QSPC.E.D P1, RZ, [R4] ;  /* 0x0000000004ff73aa */ /* 0x000ea40000020700 */
[----:B--2---:R-:W-:Y:S05]  /*6760*/  @!P1 BRA `(.L_x_86) ;  /* 0x0000000000189947 */ /* 0x004fea0003800000 */
.L_x_87:
[----:B------:R-:W2:Y:S02]  /*6770*/  LD.E R18, [R4] ;  /* 0x0000000004127980 */ /* 0x000ea40000100900 */
[----:B--2---:R-:W-:-:S06]  /*6780*/  FADD R19, R11, R18 ;  /* 0x000000120b137221 */ /* 0x004fcc0000000000 */
[----:B------:R-:W2:Y:S02]  /*6790*/  ATOM.E.CAST.SPIN PT, R19, [R4], R18, R19 ;  /* 0x000000120413738b */ /* 0x000ea400019e0113 */
[----:B--2---:R-:W-:-:S13]  /*67a0*/  ISETP.EQ.U32.AND P1, PT, R19, 0x1, PT ;  /* 0x000000011300780c */ /* 0x004fda0003f22070 */
[----:B------:R-:W-:Y:S05]  /*67b0*/  @!P1 BRA `(.L_x_87) ;  /* 0xfffffffc00ec9947 */ /* 0x000fea000383ffff */
[----:B------:R-:W-:Y:S05]  /*67c0*/  BRA `(.L_x_83) ;  /* 0x00000000000c7947 */ /* 0x000fea0003800000 */
.L_x_86:
[----:B------:R-:W1:Y:S02]  /*67d0*/  LD.E R18, desc[UR12][R4.64] ;  /* 0x0000000c04127980 */ /* 0x000e64000c101900 */
[----:B-1--4-:R-:W-:-:S05]  /*67e0*/  FADD R17, R11, R18 ;  /* 0x000000120b117221 */ /* 0x012fca0000000000 */
[----:B------:R1:W-:Y:S02]  /*67f0*/  ST.E desc[UR12][R4.64], R17 ;  /* 0x0000001104007985 */ /* 0x0003e4000c10190c */
.L_x_83:
[----:B------:R-:W-:Y:S05]  /*6800*/  BSYNC.RECONVERGENT B0 ;  /* 0x0000000000007941 */ /* 0x000fea0003800200 */
.L_x_82:
        /* <DEDUP_REMOVED lines=41> */
.L_x_89:
[----:B------:R-:W-:Y:S05]  /*6aa0*/  BSYNC.RECONVERGENT B0 ;  /* 0x0000000000007941 */ /* 0x000fea0003800200 */
.L_x_88:
        /* <DEDUP_REMOVED lines=17> */
[----:B------:R-:W-:Y:S01]  /*6bc0*/  MOV R18, R4 ;  /* 0x0000000400127202 */ /* 0x000fe20000000f00 */
[----:B------:R-:W-:Y:S03]  /*6bd0*/  BSSY.RECONVERGENT B1, `(.L_x_93) ;  /* 0x0000006000017945 */ /* 0x000fe60003800200 */
[----:B-1--4-:R-:W-:-:S07]  /*6be0*/  MOV R17, R18 ;  /* 0x0000001200117202 */ /* 0x012fce0000000f00 */
.L_x_94:
[----:B------:R-:W1:Y:S02]  /*6bf0*/  LDS R18, [R17] ;  /* 0x0000000011127984 */ /* 0x000e640000000800 */
[----:B-1----:R-:W-:-:S05]  /*6c00*/  FADD R19, R11, R18 ;  /* 0x000000120b137221 */ /* 0x002fca0000000000 */
[----:B------:R-:W1:Y:S02]  /*6c10*/  ATOMS.CAST.SPIN P1, [R17], R18, R19 ;  /* 0x000000121100758d */ /* 0x000e640001820013 */
[----:B-1----:R-:W-:Y:S05]  /*6c20*/  @!P1 BRA `(.L_x_94) ;  /* 0xfffffffc00f09947 */ /* 0x002fea000383ffff */
[----:B------:R-:W-:Y:S05]  /*6c30*/  BSYNC.RECONVERGENT B1 ;  /* 0x0000000000017941 */ /* 0x000fea0003800200 */
.L_x_93:
[----:B------:R-:W-:Y:S05]  /*6c40*/  BRA `(.L_x_91) ;  /* 0x0000000000347947 */ /* 0x000fea0003800000 */
.L_x_92:
[----:B------:R-:W2:Y:S02]  /*6c50*/  QSPC.E.D P1, RZ, [R4] ;  /* 0x0000000004ff73aa */ /* 0x000ea40000020700 */
[----:B--2---:R-:W-:Y:S05]  /*6c60*/  @!P1 BRA `(.L_x_95) ;  /* 0x0000000000209947 */ /* 0x004fea0003800000 */
[----:B------:R-:W-:Y:S01]  /*6c70*/  BSSY.RECONVERGENT B1, `(.L_x_96) ;  /* 0x0000006000017945 */ /* 0x000fe20003800200 */
.L_x_97:
[----:B------:R-:W2:Y:S02]  /*6c80*/  LD.E R18, [R4] ;  /* 0x0000000004127980 */ /* 0x000ea40000100900 */
[----:B--2---:R-:W-:-:S06]  /*6c90*/  FADD R19, R11, R18 ;  /* 0x000000120b137221 */ /* 0x004fcc0000000000 */
[----:B------:R-:W2:Y:S02]  /*6ca0*/  ATOM.E.CAST.SPIN PT, R19, [R4], R18, R19 ;  /* 0x000000120413738b */ /* 0x000ea400019e0113 */
[----:B--2---:R-:W-:-:S13]  /*6cb0*/  ISETP.EQ.U32.AND P1, PT, R19, 0x1, PT ;  /* 0x000000011300780c */ /* 0x004fda0003f22070 */
[----:B------:R-:W-:Y:S05]  /*6cc0*/  @!P1 BRA `(.L_x_97) ;  /* 0xfffffffc00ec9947 */ /* 0x000fea000383ffff */
[----:B------:R-:W-:Y:S05]  /*6cd0*/  BSYNC.RECONVERGENT B1 ;  /* 0x0000000000017941 */ /* 0x000fea0003800200 */
.L_x_96:
[----:B------:R-:W-:Y:S05]  /*6ce0*/  BRA `(.L_x_91) ;  /* 0x00000000000c7947 */ /* 0x000fea0003800000 */
.L_x_95:
[----:B------:R-:W1:Y:S02]  /*6cf0*/  LD.E R18, desc[UR12][R4.64] ;  /* 0x0000000c04127980 */ /* 0x000e64000c101900 */
[----:B-1--4-:R-:W-:-:S05]  /*6d00*/  FADD R17, R11, R18 ;  /* 0x000000120b117221 */ /* 0x012fca0000000000 */
[----:B------:R1:W-:Y:S02]  /*6d10*/  ST.E desc[UR12][R4.64], R17 ;  /* 0x0000001104007985 */ /* 0x0003e4000c10190c */
.L_x_91:
[----:B------:R-:W-:Y:S05]  /*6d20*/  BSYNC.RECONVERGENT B0 ;  /* 0x0000000000007941 */ /* 0x000fea0003800200 */
.L_x_90:
        /* <DEDUP_REMOVED lines=14> */
.L_x_63:
[----:B------:R-:W-:-:S12]  /*6e10*/  UIADD3 UR6, UPT, UPT, UR7, -0x1, URZ ;  /* 0xffffffff07067890 */ /* 0x000fd8000fffe0ff */
.L_x_28:
[----:B------:R-:W-:-:S09]  /*6e20*/  UISETP.NE.AND UP0, UPT, UR8, URZ, UPT ;  /* 0x000000ff0800728c */ /* 0x000fd2000bf05270 */
[----:B------:R-:W-:Y:S05]  /*6e30*/  BRA.U !UP0, `(.L_x_27) ;  /* 0x0000000908a87547 */ /* 0x000fea000b800000 */
[----:B------:R-:W-:Y:S01]  /*6e40*/  BSSY.RECONVERGENT B0, `(.L_x_99) ;  /* 0x000001d000007945 */ /* 0x000fe20003800200 */
[----:B------:R-:W-:-:S03]  /*6e50*/  IADD3 R0, PT, PT, R0, UR6, RZ ;  /* 0x0000000600007c10 */ /* 0x000fc6000fffe0ff */
[----:B------:R-:W-:Y:S05]  /*6e60*/  @P0 BRA `(.L_x_100) ;  /* 0x0000000000680947 */ /* 0x000fea0003800000 */
[----:B------:R-:W5:Y:S01]  /*6e70*/  I2F.U32.RP R16, UR11 ;  /* 0x0000000b00107d06 */ /* 0x000f620008209000 */
[----:B--23--:R-:W2:Y:S01]  /*6e80*/  S2R R11, SR_CgaCtaId ;  /* 0x00000000000b7919 */ /* 0x00cea20000008800 */
[----:B-1--4-:R-:W-:Y:S01]  /*6e90*/  HFMA2 R4, -RZ, RZ, 0, 0 ;  /* 0x00000000ff047431 */ /* 0x012fe200000001ff */
[----:B------:R-:W-:Y:S01]  /*6ea0*/  ISETP.NE.U32.AND P2, PT, RZ, UR11, PT ;  /* 0x0000000bff007c0c */ /* 0x000fe2000bf45070 */
[----:B------:R-:W1:Y:S04]  /*6eb0*/  S2R R19, SR_SWINHI ;  /* 0x0000000000137919 */ /* 0x000e680000002f00 */
[----:B-----5:R-:W3:Y:S02]  /*6ec0*/  MUFU.RCP R16, R16 ;  /* 0x0000001000107308 */ /* 0x020ee40000001000 */
[----:B---3--:R-:W-:-:S06]  /*6ed0*/  IADD3 R5, PT, PT, R16, 0xffffffe, RZ ;  /* 0x0ffffffe10057810 */ /* 0x008fcc0007ffe0ff */
[----:B------:R-:W3:Y:S02]  /*6ee0*/  F2I.FTZ.U32.TRUNC.NTZ R5, R5 ;  /* 0x0000000500057305 */ /* 0x000ee4000021f000 */
[----:B---3--:R-:W-:-:S05]  /*6ef0*/  IADD3 R17, PT, PT, RZ, -R5, RZ ;  /* 0x80000005ff117210 */ /* 0x008fca0007ffe0ff */
[----:B------:R-:W-:-:S04]  /*6f00*/  IMAD R17, R17, UR11, RZ ;  /* 0x0000000b11117c24 */ /* 0x000fc8000f8e02ff */
[----:B------:R-:W-:-:S06]  /*6f10*/  IMAD.HI.U32 R17, R5, R17, R4 ;  /* 0x0000001105117227 */ /* 0x000fcc00078e0004 */
[----:B------:R-:W-:-:S05]  /*6f20*/  IMAD.HI.U32 R4, R17, R0, RZ ;  /* 0x0000000011047227 */ /* 0x000fca00078e00ff */
[----:B------:R-:W-:Y:S02]  /*6f30*/  IADD3 R17, PT, PT, -R4, RZ, RZ ;  /* 0x000000ff04117210 */ /* 0x000fe40007ffe1ff */
[----:B------:R-:W-:-:S03]  /*6f40*/  MOV R4, 0x400 ;  /* 0x0000040000047802 */ /* 0x000fc60000000f00 */
[----:B------:R-:W-:Y:S01]  /*6f50*/  IMAD R17, R17, UR11, R0 ;  /* 0x0000000b11117c24 */ /* 0x000fe2000f8e0200 */
[----:B--2---:R-:W-:-:S04]  /*6f60*/  LEA R16, R11, R4, 0x18 ;  /* 0x000000040b107211 */ /* 0x004fc800078ec0ff */
        /* <DEDUP_REMOVED lines=10> */
.L_x_100:
[----:B------:R-:W-:Y:S05]  /*7010*/  BSYNC.RECONVERGENT B0 ;  /* 0x0000000000007941 */ /* 0x000fea0003800200 */
.L_x_99:
        /* <DEDUP_REMOVED lines=19> */
[----:B------:R-:W-:-:S07]  /*7150*/  MOV R18, R16 ;  /* 0x0000001000127202 */ /* 0x000fce0000000f00 */
.L_x_105:
[----:B------:R-:W1:Y:S02]  /*7160*/  LDS R16, [R18] ;  /* 0x0000000012107984 */ /* 0x000e640000000800 */
[----:B-1--4-:R-:W-:-:S05]  /*7170*/  FADD R17, R11, R16 ;  /* 0x000000100b117221 */ /* 0x012fca0000000000 */
[----:B------:R-:W1:Y:S02]  /*7180*/  ATOMS.CAST.SPIN P1, [R18], R16, R17 ;  /* 0x000000101200758d */ /* 0x000e640001820011 */
[----:B-1----:R-:W-:Y:S05]  /*7190*/  @!P1 BRA `(.L_x_105) ;  /* 0xfffffffc00f09947 */ /* 0x002fea000383ffff */
[----:B------:R-:W-:Y:S05]  /*71a0*/  BSYNC.RECONVERGENT B1 ;  /* 0x0000000000017941 */ /* 0x000fea0003800200 */
.L_x_104:
[----:B------:R-:W-:Y:S05]  /*71b0*/  BRA `(.L_x_102) ;  /* 0x0000000000347947 */ /* 0x000fea0003800000 */
.L_x_103:
[----:B------:R-:W2:Y:S02]  /*71c0*/  QSPC.E.D P1, RZ, [R4] ;  /* 0x0000000004ff73aa */ /* 0x000ea40000020700 */
[----:B--2---:R-:W-:Y:S05]  /*71d0*/  @!P1 BRA `(.L_x_106) ;  /* 0x0000000000209947 */ /* 0x004fea0003800000 */
[----:B------:R-:W-:Y:S01]  /*71e0*/  BSSY.RECONVERGENT B1, `(.L_x_107) ;  /* 0x0000006000017945 */ /* 0x000fe20003800200 */
.L_x_108:
[----:B------:R-:W1:Y:S02]  /*71f0*/  LD.E R16, [R4] ;  /* 0x0000000004107980 */ /* 0x000e640000100900 */
[----:B-1--4-:R-:W-:-:S06]  /*7200*/  FADD R17, R11, R16 ;  /* 0x000000100b117221 */ /* 0x012fcc0000000000 */
[----:B------:R-:W2:Y:S02]  /*7210*/  ATOM.E.CAST.SPIN PT, R17, [R4], R16, R17 ;  /* 0x000000100411738b */ /* 0x000ea400019e0111 */
[----:B--2---:R-:W-:-:S13]  /*7220*/  ISETP.EQ.U32.AND P1, PT, R17, 0x1, PT ;  /* 0x000000011100780c */ /* 0x004fda0003f22070 */
[----:B------:R-:W-:Y:S05]  /*7230*/  @!P1 BRA `(.L_x_108) ;  /* 0xfffffffc00ec9947 */ /* 0x000fea000383ffff */
[----:B------:R-:W-:Y:S05]  /*7240*/  BSYNC.RECONVERGENT B1 ;  /* 0x0000000000017941 */ /* 0x000fea0003800200 */
.L_x_107:
[----:B------:R-:W-:Y:S05]  /*7250*/  BRA `(.L_x_102) ;  /* 0x00000000000c7947 */ /* 0x000fea0003800000 */
.L_x_106:
[----:B------:R-:W1:Y:S02]  /*7260*/  LD.E R16, desc[UR12][R4.64] ;  /* 0x0000000c04107980 */ /* 0x000e64000c101900 */
[----:B-1--4-:R-:W-:-:S05]  /*7270*/  FADD R17, R11, R16 ;  /* 0x000000100b117221 */ /* 0x012fca0000000000 */
[----:B------:R1:W-:Y:S02]  /*7280*/  ST.E desc[UR12][R4.64], R17 ;  /* 0x0000001104007985 */ /* 0x0003e4000c10190c */
.L_x_102:
[----:B------:R-:W-:Y:S05]  /*7290*/  BSYNC.RECONVERGENT B0 ;  /* 0x0000000000007941 */ /* 0x000fea0003800200 */
.L_x_101:
        /* <DEDUP_REMOVED lines=10> */
[----:B------:R-:W-:-:S05]  /*7340*/  UISETP.NE.AND UP0, UPT, UR6, URZ, UPT ;  /* 0x000000ff0600728c */ /* 0x000fca000bf05270 */
[----:B------:R-:W-:Y:S01]  /*7350*/  UCGABAR_WAIT ;  /* 0x0000000000007dc7 */ /* 0x000fe20008000000 */
[----:B------:R-:W-:Y:S03]  /*7360*/  CCTL.IVALL ;  /* 0x00000000ff00798f */ /* 0x000fe60002000000 */
[----:B------:R-:W-:Y:S05]  /*7370*/  BRA.U !UP0, `(.L_x_27) ;  /* 0x0000000508587547 */ /* 0x000fea000b800000 */
[----:B------:R-:W-:-:S07]  /*7380*/  IADD3 R0, PT, PT, R0, 0x1, RZ ;  /* 0x0000000100007810 */ /* 0x000fce0007ffe0ff */
.L_x_119:
[----:B------:R-:W-:Y:S01]  /*7390*/  UIADD3 UR6, UPT, UPT, UR6, 0x1, URZ ;  /* 0x0000000106067890 */ /* 0x000fe2000fffe0ff */
[----:B------:R-:W-:Y:S03]  /*73a0*/  BSSY.RECONVERGENT B0, `(.L_x_109) ;  /* 0x000001d000007945 */ /* 0x000fe60003800200 */
[----:B------:R-:W-:Y:S01]  /*73b0*/  UISETP.NE.AND UP0, UPT, UR6, URZ, UPT ;  /* 0x000000ff0600728c */ /* 0x000fe2000bf05270 */
[----:B------:R-:W-:Y:S10]  /*73c0*/  @P0 BRA `(.L_x_110) ;  /* 0x0000000000680947 */ /* 0x000ff40003800000 */
        /* <DEDUP_REMOVED lines=26> */
.L_x_110:
[----:B------:R-:W-:Y:S05]  /*7570*/  BSYNC.RECONVERGENT B0 ;  /* 0x0000000000007941 */ /* 0x000fea0003800200 */
.L_x_109:
        /* <DEDUP_REMOVED lines=21> */
.L_x_115:
[----:B------:R-:W1:Y:S02]  /*76d0*/  LDS R16, [R18] ;  /* 0x0000000012107984 */ /* 0x000e640000000800 */
[----:B-1--4-:R-:W-:-:S05]  /*76e0*/  FADD R17, R11, R16 ;  /* 0x000000100b117221 */ /* 0x012fca0000000000 */
[----:B------:R-:W1:Y:S02]  /*76f0*/  ATOMS.CAST.SPIN P1, [R18], R16, R17 ;  /* 0x000000101200758d */ /* 0x000e640001820011 */
[----:B-1----:R-:W-:Y:S05]  /*7700*/  @!P1 BRA `(.L_x_115) ;  /* 0xfffffffc00f09947 */ /* 0x002fea000383ffff */
[----:B------:R-:W-:Y:S05]  /*7710*/  BSYNC.RECONVERGENT B1 ;  /* 0x0000000000017941 */ /* 0x000fea0003800200 */
.L_x_114:
[----:B------:R-:W-:Y:S05]  /*7720*/  BRA `(.L_x_112) ;  /* 0x0000000000347947 */ /* 0x000fea0003800000 */
.L_x_113:
[----:B------:R-:W2:Y:S02]  /*7730*/  QSPC.E.D P1, RZ, [R4] ;  /* 0x0000000004ff73aa */ /* 0x000ea40000020700 */
[----:B--2---:R-:W-:Y:S05]  /*7740*/  @!P1 BRA `(.L_x_116) ;  /* 0x0000000000209947 */ /* 0x004fea0003800000 */
[----:B------:R-:W-:Y:S01]  /*7750*/  BSSY.RECONVERGENT B1, `(.L_x_117) ;  /* 0x0000006000017945 */ /* 0x000fe20003800200 */
.L_x_118:
[----:B------:R-:W1:Y:S02]  /*7760*/  LD.E R16, [R4] ;  /* 0x0000000004107980 */ /* 0x000e640000100900 */
[----:B-1--4-:R-:W-:-:S06]  /*7770*/  FADD R17, R11, R16 ;  /* 0x000000100b117221 */ /* 0x012fcc0000000000 */
[----:B------:R-:W2:Y:S02]  /*7780*/  ATOM.E.CAST.SPIN PT, R17, [R4], R16, R17 ;  /* 0x000000100411738b */ /* 0x000ea400019e0111 */
[----:B--2---:R-:W-:-:S13]  /*7790*/  ISETP.EQ.U32.AND P1, PT, R17, 0x1, PT ;  /* 0x000000011100780c */ /* 0x004fda0003f22070 */
[----:B------:R-:W-:Y:S05]  /*77a0*/  @!P1 BRA `(.L_x_118) ;  /* 0xfffffffc00ec9947 */ /* 0x000fea000383ffff */
[----:B------:R-:W-:Y:S05]  /*77b0*/  BSYNC.RECONVERGENT B1 ;  /* 0x0000000000017941 */ /* 0x000fea0003800200 */
.L_x_117:
[----:B------:R-:W-:Y:S05]  /*77c0*/  BRA `(.L_x_112) ;  /* 0x00000000000c7947 */ /* 0x000fea0003800000 */
.L_x_116:
[----:B------:R-:W1:Y:S02]  /*77d0*/  LD.E R16, desc[UR12][R4.64] ;  /* 0x0000000c04107980 */ /* 0x000e64000c101900 */
[----:B-1--4-:R-:W-:-:S05]  /*77e0*/  FADD R17, R11, R16 ;  /* 0x000000100b117221 */ /* 0x012fca0000000000 */
[----:B------:R1:W-:Y:S02]  /*77f0*/  ST.E desc[UR12][R4.64], R17 ;  /* 0x0000001104007985 */ /* 0x0003e4000c10190c */
.L_x_112:
[----:B------:R-:W-:Y:S05]  /*7800*/  BSYNC.RECONVERGENT B0 ;  /* 0x0000000000007941 */ /* 0x000fea0003800200 */
.L_x_111:
        /* <DEDUP_REMOVED lines=13> */
.L_x_27:
[----:B------:R-:W-:Y:S01]  /*78e0*/  ISETP.GT.U32.AND P0, PT, R7, 0xf, PT ;  /* 0x0000000f0700780c */ /* 0x000fe20003f04070 */
[----:B------:R-:W-:-:S12]  /*78f0*/  BSSY.RECONVERGENT B0, `(.L_x_120) ;  /* 0x000001f000007945 */ /* 0x000fd80003800200 */
[----:B------:R-:W-:Y:S05]  /*7900*/  @P0 BRA `(.L_x_121) ;  /* 0x0000000000740947 */ /* 0x000fea0003800000 */
[----:B------:R-:W5:Y:S01]  /*7910*/  S2UR UR7, SR_CgaCtaId ;  /* 0x00000000000779c3 */ /* 0x000f620000008800 */
[----:B------:R-:W-:Y:S02]  /*7920*/  UMOV UR6, 0x400 ;  /* 0x0000040000067882 */ /* 0x000fe40000000000 */
[----:B-----5:R-:W-:-:S09]  /*7930*/  ULEA UR6, UR7, UR6, 0x18 ;  /* 0x0000000607067291 */ /* 0x020fd2000f8ec0ff */
[----:B------:R-:W1:Y:S02]  /*7940*/  LDS R0, [UR6] ;  /* 0x00000006ff007984 */ /* 0x000e640008000800 */
[----:B-1234-:R-:W-:-:S04]  /*7950*/  IADD3 R4, PT, PT, R0, 0x1800000, RZ ;  /* 0x0180000000047810 */ /* 0x01efc80007ffe0ff */
[----:B------:R-:W-:-:S04]  /*7960*/  LOP3.LUT R4, R4, 0x7f800000, RZ, 0xc0, !PT ;  /* 0x7f80000004047812 */ /* 0x000fc800078ec0ff */
[----:B------:R-:W-:-:S13]  /*7970*/  ISETP.GT.U32.AND P0, PT, R4, 0x1ffffff, PT ;  /* 0x01ffffff0400780c */ /* 0x000fda0003f04070 */
[----:B------:R-:W-:Y:S05]  /*7980*/  @P0 BRA `(.L_x_122) ;  /* 0x0000000000100947 */ /* 0x000fea0003800000 */
[----:B------:R-:W-:-:S07]  /*7990*/  MOV R4, 0x79b0 ;  /* 0x000079b000047802 */ /* 0x000fce0000000f00 */
[----:B------:R-:W-:Y:S05]  /*79a0*/  CALL.REL.NOINC `($__internal_0_$__cuda_sm20_rcp_rn_f32_slowpath) ;  /* 0x0000000000a47944 */ /* 0x000fea0003c00000 */
[----:B------:R-:W-:Y:S01]  /*79b0*/  MOV R5, R0 ;  /* 0x0000000000057202 */ /* 0x000fe20000000f00 */
[----:B------:R-:W-:Y:S06]  /*79c0*/  BRA `(.L_x_123) ;  /* 0x0000000000107947 */ /* 0x000fec0003800000 */
.L_x_122:
[----:B------:R-:W1:Y:S02]  /*79d0*/  MUFU.RCP R5, R0 ;  /* 0x0000000000057308 */ /* 0x000e640000001000 */
[----:B-1----:R-:W-:-:S04]  /*79e0*/  FFMA R4, R0, R5, -1 ;  /* 0xbf80000000047423 */ /* 0x002fc80000000005 */
[----:B------:R-:W-:-:S04]  /*79f0*/  FADD.FTZ R4, -R4, -RZ ;  /* 0x800000ff04047221 */ /* 0x000fc80000010100 */
[----:B------:R-:W-:-:S07]  /*7a00*/  FFMA R5, R5, R4, R5 ;  /* 0x0000000405057223 */ /* 0x000fce0000000005 */
.L_x_123:
[-C--:B------:R-:W-:Y:S01]  /*7a10*/  FMUL R6, R6, R5.reuse ;  /* 0x0000000506067220 */ /* 0x080fe20000400000 */
[-C--:B------:R-:W-:Y:S01]  /*7a20*/  FMUL R9, R9, R5.reuse ;  /* 0x0000000509097220 */ /* 0x080fe20000400000 */
[-C--:B------:R-:W-:Y:S01]  /*7a30*/  FMUL R12, R12, R5.reuse ;  /* 0x000000050c0c7220 */ /* 0x080fe20000400000 */
[-C--:B------:R-:W-:Y:S01]  /*7a40*/  FMUL R11, R14, R5.reuse ;  /* 0x000000050e0b7220 */ /* 0x080fe20000400000 */
[-C--:B------:R-:W-:Y:S01]  /*7a50*/  FMUL R4, R15, R5.reuse ;  /* 0x000000050f047220 */ /* 0x080fe20000400000 */
[-C--:B------:R-:W-:Y:S01]  /*7a60*/  FMUL R13, R13, R5.reuse ;  /* 0x000000050d0d7220 */ /* 0x080fe20000400000 */
[-C--:B------:R-:W-:Y:S01]  /*7a70*/  FMUL R0, R10, R5.reuse ;  /* 0x000000050a007220 */ /* 0x080fe20000400000 */
[----:B------:R-:W-:Y:S02]  /*7a80*/  FMUL R5, R8, R5 ;  /* 0x0000000508057220 */ /* 0x000fe40000400000 */
[----:B------:R-:W-:Y:S02]  /*7a90*/  F2FP.F16.F32.PACK_AB R11, R4, R11 ;  /* 0x0000000b040b723e */ /* 0x000fe400000000ff */
[----:B------:R-:W-:-:S02]  /*7aa0*/  F2FP.F16.F32.PACK_AB R10, R13, R12 ;  /* 0x0000000c0d0a723e */ /* 0x000fc400000000ff */
[----:B------:R-:W-:Y:S02]  /*7ab0*/  F2FP.F16.F32.PACK_AB R9, R0, R9 ;  /* 0x000000090009723e */ /* 0x000fe400000000ff */
[----:B------:R-:W-:-:S05]  /*7ac0*/  F2FP.F16.F32.PACK_AB R8, R5, R6 ;  /* 0x000000060508723e */ /* 0x000fca00000000ff */
[----:B------:R1:W-:Y:S02]  /*7ad0*/  ST.E.128 desc[UR12][R2.64+0x4000], R8 ;  /* 0x0040000802007985 */ /* 0x0003e4000c101d0c */
.L_x_121:
[----:B------:R-:W-:Y:S05]  /*7ae0*/  BSYNC.RECONVERGENT B0 ;  /* 0x0000000000007941 */ /* 0x000fea0003800200 */
.L_x_120:
[----:B-1----:R-:W1:Y:S01]  /*7af0*/  LDC.64 R2, c[0x0][0x380] ;  /* 0x0000e000ff027b82 */ /* 0x002e620000000a00 */
[----:B--234-:R-:W-:Y:S01]  /*7b00*/  HFMA2 R4, -RZ, RZ, 0, 1.1920928955078125e-07 ;  /* 0x00000002ff047431 */ /* 0x01cfe200000001ff */
[----:B------:R-:W-:-:S05]  /*7b10*/  IADD3 R5, PT, PT, R7, UR9, RZ ;  /* 0x0000000907057c10 */ /* 0x000fca000fffe0ff */
[----:B-1----:R-:W-:-:S04]  /*7b20*/  IMAD.WIDE.U32 R2, R5, 0x2, R2 ;  /* 0x0000000205027825 */ /* 0x002fc800078e0002 */
[----:B------:R-:W-:Y:S01]  /*7b30*/  IMAD.WIDE.U32 R4, R7, R4, UR4 ;  /* 0x0000000407047e25 */ /* 0x000fe2000f8e0004 */
[----:B------:R-:W-:Y:S01]  /*7b40*/  LOP3.LUT R6, R2, 0xfffffffd, RZ, 0xc0, !PT ;  /* 0xfffffffd02067812 */ /* 0x000fe200078ec0ff */
[----:B------:R-:W-:Y:S01]  /*7b50*/  BAR.SYNC.DEFER_BLOCKING 0x0 ;  /* 0x0000000000007b1d */ /* 0x000fe20000010000 */
[----:B------:R-:W-:-:S05]  /*7b60*/  MOV R7, R3 ;  /* 0x0000000300077202 */ /* 0x000fca0000000f00 */
[----:B------:R1:W5:Y:S01]  /*7b70*/  LD.E.U16 R4, desc[UR12][R4.64+0x4000] ;  /* 0x0040000c04047980 */ /* 0x000362000c101500 */
[----:B------:R-:W-:-:S03]  /*7b80*/  LOP3.LUT R0, R2, 0x2, RZ, 0xc0, !PT ;  /* 0x0000000202007812 */ /* 0x000fc600078ec0ff */
[----:B------:R1:W5:Y:S01]  /*7b90*/  LD.E R9, desc[UR12][R6.64] ;  /* 0x0000000c06097980 */ /* 0x000362000c101900 */
[----:B------:R-:W-:Y:S01]  /*7ba0*/  ISETP.EQ.U32.AND P0, PT, R0, RZ, PT ;  /* 0x000000ff0000720c */ /* 0x000fe20003f02070 */
[----:B------:R-:W-:-:S05]  /*7bb0*/  HFMA2 R0, -RZ, RZ, 0, 0.19775390625 ;  /* 0x00003254ff007431 */ /* 0x000fca00000001ff */
[----:B------:R-:W-:-:S07]  /*7bc0*/  SEL R0, R0, 0x7610, P0 ;  /* 0x0000761000007807 */ /* 0x000fce0000000000 */
.L_x_124:
[----:B-1---5:R-:W-:-:S05]  /*7bd0*/  HADD2 R5, R9, R4.H0_H0 ;  /* 0x2000000409057230 */ /* 0x022fca0000000000 */
[----:B------:R-:W-:-:S05]  /*7be0*/  PRMT R5, R9, R0, R5 ;  /* 0x0000000009057216 */ /* 0x000fca0000000005 */
[----:B------:R-:W2:Y:S02]  /*7bf0*/  ATOM.E.CAS.STRONG.GPU PT, R8, [R6], R9, R5 ;  /* 0x000000090608738b */ /* 0x000ea400001ee105 */
[----:B--2---:R-:W-:Y:S02]  /*7c00*/  ISETP.NE.U32.AND P0, PT, R8, R9, PT ;  /* 0x000000090800720c */ /* 0x004fe40003f05070 */
[----:B------:R-:W-:-:S11]  /*7c10*/  MOV R9, R8 ;  /* 0x0000000800097202 */ /* 0x000fd60000000f00 */
[----:B------:R-:W-:Y:S05]  /*7c20*/  @P0 BRA `(.L_x_124) ;  /* 0xfffffffc00e80947 */ /* 0x000fea000383ffff */
[----:B------:R-:W-:Y:S05]  /*7c30*/  EXIT ;  /* 0x000000000000794d */ /* 0x000fea0003800000 */
        .weak           $__internal_0_$__cuda_sm20_rcp_rn_f32_slowpath
        .type           $__internal_0_$__cuda_sm20_rcp_rn_f32_slowpath,@function
        .size           $__internal_0_$__cuda_sm20_rcp_rn_f32_slowpath,(.L_x_129 - $__internal_0_$__cuda_sm20_rcp_rn_f32_slowpath)
$__internal_0_$__cuda_sm20_rcp_rn_f32_slowpath:
[----:B------:R-:W-:-:S04]  /*7c40*/  SHF.L.U32 R5, R0, 0x1, RZ ;  /* 0x0000000100057819 */ /* 0x000fc800000006ff */
[----:B------:R-:W-:-:S04]  /*7c50*/  SHF.R.U32.HI R5, RZ, 0x18, R5 ;  /* 0x00000018ff057819 */ /* 0x000fc80000011605 */
[----:B------:R-:W-:-:S13]  /*7c60*/  ISETP.NE.U32.AND P0, PT, R5, RZ, PT ;  /* 0x000000ff0500720c */ /* 0x000fda0003f05070 */
[----:B------:R-:W-:Y:S05]  /*7c70*/  @P0 BRA `(.L_x_125) ;  /* 0x00000000002c0947 */ /* 0x000fea0003800000 */
[----:B------:R-:W-:-:S04]  /*7c80*/  SHF.L.U32 R5, R0, 0x1, RZ ;  /* 0x0000000100057819 */ /* 0x000fc800000006ff */
[----:B------:R-:W-:-:S13]  /*7c90*/  ISETP.NE.AND P0, PT, R5, RZ, PT ;  /* 0x000000ff0500720c */ /* 0x000fda0003f05270 */
[----:B------:R3:W4:Y:S01]  /*7ca0*/  @!P0 MUFU.RCP R5, R0 ;  /* 0x0000000000058308 */ /* 0x0007220000001000 */
[----:B------:R-:W-:Y:S05]  /*7cb0*/  @!P0 BRA `(.L_x_126) ;  /* 0x0000000000a48947 */ /* 0x000fea0003800000 */
[----:B------:R-:W-:-:S04]  /*7cc0*/  FFMA R11, R0, 1.84467440737095516160e+19, RZ ;  /* 0x5f800000000b7823 */ /* 0x000fc800000000ff */
[----:B---3--:R-:W4:Y:S02]  /*7cd0*/  MUFU.RCP R0, R11 ;  /* 0x0000000b00007308 */ /* 0x008f240000001000 */
[----:B----4-:R-:W-:-:S04]  /*7ce0*/  FFMA R5, R11, R0, -1 ;  /* 0xbf8000000b057423 */ /* 0x010fc80000000000 */
[----:B------:R-:W-:-:S04]  /*7cf0*/  FADD.FTZ R5, -R5, -RZ ;  /* 0x800000ff05057221 */ /* 0x000fc80000010100 */
[----:B------:R-:W-:-:S04]  /*7d00*/  FFMA R0, R0, R5, R0 ;  /* 0x0000000500007223 */ /* 0x000fc80000000000 */
[----:B------:R-:W-:Y:S01]  /*7d10*/  FFMA R5, R0, 1.84467440737095516160e+19, RZ ;  /* 0x5f80000000057823 */ /* 0x000fe200000000ff */
[----:B------:R-:W-:Y:S06]  /*7d20*/  BRA `(.L_x_126) ;  /* 0x0000000000887947 */ /* 0x000fec0003800000 */
.L_x_125:
[----:B------:R-:W-:-:S04]  /*7d30*/  IADD3 R11, PT, PT, R5, -0xfd, RZ ;  /* 0xffffff03050b7810 */ /* 0x000fc80007ffe0ff */
[----:B------:R-:W-:-:S13]  /*7d40*/  ISETP.GT.U32.AND P0, PT, R11, 0x1, PT ;  /* 0x000000010b00780c */ /* 0x000fda0003f04070 */
[----:B------:R-:W-:Y:S05]  /*7d50*/  @P0 BRA `(.L_x_127) ;  /* 0x0000000000780947 */ /* 0x000fea0003800000 */
[----:B------:R-:W-:Y:S02]  /*7d60*/  LOP3.LUT R16, R0, 0x7fffff, RZ, 0xc0, !PT ;  /* 0x007fffff00107812 */ /* 0x000fe400078ec0ff */
[----:B------:R-:W-:Y:S02]  /*7d70*/  MOV R20, 0x3 ;  /* 0x0000000300147802 */ /* 0x000fe40000000f00 */
[----:B------:R-:W-:Y:S02]  /*7d80*/  LOP3.LUT R16, R16, 0x3f800000, RZ, 0xfc, !PT ;  /* 0x3f80000010107812 */ /* 0x000fe400078efcff */
[----:B------:R-:W-:Y:S02]  /*7d90*/  SHF.L.U32 R21, R20, R11, RZ ;  /* 0x0000000b14157219 */ /* 0x000fe400000006ff */
[----:B------:R-:W1:Y:S01]  /*7da0*/  MUFU.RCP R17, R16 ;  /* 0x0000001000117308 */ /* 0x000e620000001000 */
[----:B------:R-:W-:Y:S01]  /*7db0*/  IADD3 R5, PT, PT, R5, -0xfc, RZ ;  /* 0xffffff0405057810 */ /* 0x000fe20007ffe0ff */
[----:B-1----:R-:W-:-:S04]  /*7dc0*/  FFMA R18, R16, R17, -1 ;  /* 0xbf80000010127423 */ /* 0x002fc80000000011 */
[----:B------:R-:W-:-:S04]  /*7dd0*/  FADD.FTZ R18, -R18, -RZ ;  /* 0x800000ff12127221 */ /* 0x000fc80000010100 */
[CCC-:B------:R-:W-:Y:S01]  /*7de0*/  FFMA.RM R19, R17.reuse, R18.reuse, R17.reuse ;  /* 0x0000001211137223 */ /* 0x1c0fe20000004011 */
[----:B------:R-:W-:-:S04]  /*7df0*/  FFMA.RP R18, R17, R18, R17 ;  /* 0x0000001211127223 */ /* 0x000fc80000008011 */
[C---:B------:R-:W-:Y:S02]  /*7e00*/  LOP3.LUT R17, R19.reuse, 0x7fffff, RZ, 0xc0, !PT ;  /* 0x007fffff13117812 */ /* 0x040fe400078ec0ff */
[----:B------:R-:W-:Y:S02]  /*7e10*/  FSETP.NEU.FTZ.AND P0, PT, R19, R18, PT ;  /* 0x000000121300720b */ /* 0x000fe40003f1d000 */
[----:B------:R-:W-:Y:S02]  /*7e20*/  LOP3.LUT R18, R17, 0x800000, RZ, 0xfc, !PT ;  /* 0x0080000011127812 */ /* 0x000fe400078efcff */
[----:B------:R-:W-:Y:S02]  /*7e30*/  SEL R17, RZ, 0xffffffff, !P0 ;  /* 0xffffffffff117807 */ /* 0x000fe40004000000 */
[----:B------:R-:W-:Y:S02]  /*7e40*/  LOP3.LUT R16, R21, R18, RZ, 0xc0, !PT ;  /* 0x0000001215107212 */ /* 0x000fe400078ec0ff */
[----:B------:R-:W-:-:S02]  /*7e50*/  IADD3 R17, PT, PT, -R17, RZ, RZ ;  /* 0x000000ff11117210 */ /* 0x000fc40007ffe1ff */
[-C--:B------:R-:W-:Y:S02]  /*7e60*/  SHF.R.U32.HI R16, RZ, R11.reuse, R16 ;  /* 0x0000000bff107219 */ /* 0x080fe40000011610 */
[--C-:B------:R-:W-:Y:S02]  /*7e70*/  LOP3.LUT P1, RZ, R17, R11, R18.reuse, 0xf8, !PT ;  /* 0x0000000b11ff7212 */ /* 0x100fe4000782f812 */
[C---:B------:R-:W-:Y:S02]  /*7e80*/  LOP3.LUT P0, RZ, R16.reuse, 0x1, RZ, 0xc0, !PT ;  /* 0x0000000110ff7812 */ /* 0x040fe4000780c0ff */
[----:B------:R-:W-:Y:S02]  /*7e90*/  LOP3.LUT P2, RZ, R16, 0x2, RZ, 0xc0, !PT ;  /* 0x0000000210ff7812 */ /* 0x000fe4000784c0ff */
[----:B------:R-:W-:Y:S02]  /*7ea0*/  SHF.R.U32.HI R5, RZ, R5, R18 ;  /* 0x00000005ff057219 */ /* 0x000fe40000011612 */
[----:B------:R-:W-:-:S02]  /*7eb0*/  PLOP3.LUT P0, PT, P0, P1, P2, 0xe0, 0x0 ;  /* 0x000000000000781c */ /* 0x000fc40000703c20 */
[----:B------:R-:W-:Y:S02]  /*7ec0*/  LOP3.LUT P1, RZ, R0, 0x7fffff, RZ, 0xc0, !PT ;  /* 0x007fffff00ff7812 */ /* 0x000fe4000782c0ff */
[----:B------:R-:W-:-:S04]  /*7ed0*/  SEL R11, RZ, 0x1, !P0 ;  /* 0x00000001ff0b7807 */ /* 0x000fc80004000000 */
[----:B------:R-:W-:-:S04]  /*7ee0*/  IADD3 R11, PT, PT, -R11, RZ, RZ ;  /* 0x000000ff0b0b7210 */ /* 0x000fc80007ffe1ff */
[----:B------:R-:W-:-:S13]  /*7ef0*/  ISETP.GE.AND P0, PT, R11, RZ, PT ;  /* 0x000000ff0b00720c */ /* 0x000fda0003f06270 */
[----:B------:R-:W-:-:S04]  /*7f00*/  @!P0 IADD3 R5, PT, PT, R5, 0x1, RZ ;  /* 0x0000000105058810 */ /* 0x000fc80007ffe0ff */
[----:B------:R-:W-:-:S04]  /*7f10*/  @!P1 SHF.L.U32 R5, R5, 0x1, RZ ;  /* 0x0000000105059819 */ /* 0x000fc800000006ff */
[----:B------:R-:W-:Y:S01]  /*7f20*/  LOP3.LUT R5, R5, 0x80000000, R0, 0xf8, !PT ;  /* 0x8000000005057812 */ /* 0x000fe200078ef800 */
[----:B------:R-:W-:Y:S06]  /*7f30*/  BRA `(.L_x_126) ;  /* 0x0000000000047947 */ /* 0x000fec0003800000 */
.L_x_127:
[----:B------:R1:W2:Y:S02]  /*7f40*/  MUFU.RCP R5, R0 ;  /* 0x0000000000057308 */ /* 0x0002a40000001000 */
.L_x_126:
[----:B-1234-:R-:W-:Y:S01]  /*7f50*/  MOV R0, R5 ;  /* 0x0000000500007202 */ /* 0x01efe20000000f00 */
[----:B------:R-:W-:-:S04]  /*7f60*/  HFMA2 R5, -RZ, RZ, 0, 0 ;  /* 0x00000000ff057431 */ /* 0x000fc800000001ff */
[----:B------:R-:W-:Y:S05]  /*7f70*/  RET.REL.NODEC R4 `(_Z20MHAFlashDecodeKernelP6__halfS0_S0_S0_Pi) ;  /* 0xffffff8004207950 */ /* 0x000fea0003c3ffff */
.L_x_128:
[----:B------:R-:W-:-:S00]  /*7f80*/  BRA `(.L_x_128) ;  /* 0xfffffffc00fc7947 */ /* 0x000fc0000383ffff */
[----:B------:R-:W-:-:S00]  /*7f90*/  NOP ;  /* 0x0000000000007918 */ /* 0x000fc00000000000 */
        /* <DEDUP_REMOVED lines=14> */
.L_x_129:


//--------------------- .nv.shared._Z20MHAFlashDecodeKernelP6__halfS0_S0_S0_Pi --------------------------
	.section	.nv.shared._Z20MHAFlashDecodeKernelP6__halfS0_S0_S0_Pi,"aw",@nobits
	.sectionflags	@""
	.align	16
.nv.shared._Z20MHAFlashDecodeKernelP6__halfS0_S0_S0_Pi:
	.zero		1072


//--------------------- .nv.shared.reserved.0     --------------------------
	.section	.nv.shared.reserved.0,"aw",@nobits
	.weak		__nv_reservedSMEM_offset_0_alias
	.size		__nv_reservedSMEM_offset_0_alias, 0, 64
	.other		__nv_reservedSMEM_offset_0_alias,@"STO_CUDA_RESERVED_SHARED STV_DEFAULT"
__nv_reservedSMEM_offset_0_alias:
	.zero		0
	.zero		64


//--------------------- .nv.constant0._Z20MHAFlashDecodeKernelP6__halfS0_S0_S0_Pi --------------------------
	.section	.nv.constant0._Z20MHAFlashDecodeKernelP6__halfS0_S0_S0_Pi,"a",@progbits
	.sectionflags	@""
	.align	4
.nv.constant0._Z20MHAFlashDecodeKernelP6__halfS0_S0_S0_Pi:
	.zero		936


//--------------------- SYMBOLS --------------------------

	.type		.nv.reservedSmem.offset0,@object
	.size		.nv.reservedSmem.offset0,0x4
	.type		.nv.reservedSmem.cap,@object
	.size		.nv.reservedSmem.cap,0x4
